//
// Generated by NVIDIA NVVM Compiler
//
// Compiler Build ID: CL-36424714
// Cuda compilation tools, release 13.0, V13.0.88
// Based on NVVM 20.0.0
//

.version 9.0
.target sm_100
.address_size 64

	// .globl	_Z10setup_gridPdS_
.func  (.param .align 16 .b8 func_retval0[16]) __internal_trig_reduction_slowpathd
(
	.param .b64 __internal_trig_reduction_slowpathd_param_0
)
;
.global .align 8 .b8 __cudart_i2opi_d[144] = {8, 93, 141, 31, 177, 95, 251, 107, 234, 146, 82, 138, 247, 57, 7, 61, 123, 241, 229, 235, 199, 186, 39, 117, 45, 234, 95, 158, 102, 63, 70, 79, 183, 9, 203, 39, 207, 126, 54, 109, 31, 109, 10, 90, 139, 17, 47, 239, 15, 152, 5, 222, 255, 151, 248, 31, 59, 40, 249, 189, 139, 95, 132, 156, 244, 57, 83, 131, 57, 214, 145, 57, 65, 126, 95, 180, 38, 112, 156, 233, 132, 68, 187, 46, 245, 53, 130, 232, 62, 167, 41, 177, 28, 235, 29, 254, 28, 146, 209, 9, 234, 46, 73, 6, 224, 210, 77, 66, 58, 110, 36, 183, 97, 197, 187, 222, 171, 99, 81, 254, 65, 144, 67, 60, 153, 149, 98, 219, 192, 221, 52, 245, 209, 87, 39, 252, 41, 21, 68, 78, 110, 131, 249, 162};
.global .align 16 .b8 __cudart_sin_cos_coeffs[128] = {70, 210, 176, 44, 241, 229, 90, 190, 146, 227, 172, 105, 227, 29, 199, 62, 161, 98, 219, 25, 160, 1, 42, 191, 24, 8, 17, 17, 17, 17, 129, 63, 84, 85, 85, 85, 85, 85, 197, 191, 0, 0, 0, 0, 0, 0, 0, 0, 0, 0, 0, 0, 0, 0, 0, 0, 100, 129, 253, 32, 131, 255, 168, 189, 40, 133, 239, 193, 167, 238, 33, 62, 217, 230, 6, 142, 79, 126, 146, 190, 233, 188, 221, 25, 160, 1, 250, 62, 71, 93, 193, 22, 108, 193, 86, 191, 81, 85, 85, 85, 85, 85, 165, 63, 0, 0, 0, 0, 0, 0, 224, 191, 0, 0, 0, 0, 0, 0, 240, 63};

.visible .entry _Z10setup_gridPdS_(
	.param .u64 .ptr .align 1 _Z10setup_gridPdS__param_0,
	.param .u64 .ptr .align 1 _Z10setup_gridPdS__param_1
)
{
	.reg .pred 	%p<2>;
	.reg .b32 	%r<5>;
	.reg .b64 	%rd<8>;
	.reg .b64 	%fd<3>;

	ld.param.u64 	%rd1, [_Z10setup_gridPdS__param_0];
	ld.param.u64 	%rd2, [_Z10setup_gridPdS__param_1];
	mov.u32 	%r2, %ctaid.x;
	mov.u32 	%r3, %ntid.x;
	mov.u32 	%r4, %tid.x;
	mad.lo.s32 	%r1, %r2, %r3, %r4;
	setp.gt.s32 	%p1, %r1, 127;
	@%p1 bra 	$L__BB0_2;
	cvta.to.global.u64 	%rd3, %rd1;
	cvta.to.global.u64 	%rd4, %rd2;
	cvt.rn.f64.s32 	%fd1, %r1;
	fma.rn.f64 	%fd2, %fd1, 0d3FB4000000000000, 0dC014000000000000;
	mul.wide.s32 	%rd5, %r1, 8;
	add.s64 	%rd6, %rd3, %rd5;
	st.global.f64 	[%rd6], %fd2;
	add.s64 	%rd7, %rd4, %rd5;
	st.global.f64 	[%rd7], %fd2;
$L__BB0_2:
	ret;

}
	// .globl	_Z14init_potentialPKdS0_Pd
.visible .entry _Z14init_potentialPKdS0_Pd(
	.param .u64 .ptr .align 1 _Z14init_potentialPKdS0_Pd_param_0,
	.param .u64 .ptr .align 1 _Z14init_potentialPKdS0_Pd_param_1,
	.param .u64 .ptr .align 1 _Z14init_potentialPKdS0_Pd_param_2
)
{
	.reg .pred 	%p<14>;
	.reg .b32 	%r<12>;
	.reg .b64 	%rd<13>;
	.reg .b64 	%fd<6>;

	ld.param.u64 	%rd1, [_Z14init_potentialPKdS0_Pd_param_0];
	ld.param.u64 	%rd2, [_Z14init_potentialPKdS0_Pd_param_1];
	ld.param.u64 	%rd3, [_Z14init_potentialPKdS0_Pd_param_2];
	mov.u32 	%r3, %ctaid.x;
	mov.u32 	%r4, %ntid.x;
	mov.u32 	%r5, %tid.x;
	mad.lo.s32 	%r1, %r3, %r4, %r5;
	mov.u32 	%r6, %ctaid.y;
	mov.u32 	%r7, %ntid.y;
	mov.u32 	%r8, %tid.y;
	mad.lo.s32 	%r9, %r6, %r7, %r8;
	setp.gt.s32 	%p1, %r1, 127;
	setp.gt.u32 	%p2, %r9, 127;
	or.pred  	%p3, %p1, %p2;
	@%p3 bra 	$L__BB1_2;
	cvta.to.global.u64 	%rd4, %rd1;
	cvta.to.global.u64 	%rd5, %rd2;
	cvta.to.global.u64 	%rd6, %rd3;
	mul.wide.s32 	%rd7, %r1, 8;
	add.s64 	%rd8, %rd4, %rd7;
	ld.global.f64 	%fd1, [%rd8];
	mul.wide.u32 	%rd9, %r9, 8;
	add.s64 	%rd10, %rd5, %rd9;
	ld.global.f64 	%fd2, [%rd10];
	setp.gt.f64 	%p4, %fd1, 0d4013000000000000;
	setp.lt.f64 	%p5, %fd1, 0d4015000000000000;
	setp.leu.f64 	%p6, %fd2, 0d4011000000000000;
	setp.geu.f64 	%p7, %fd2, 0d4013000000000000;
	or.pred  	%p8, %p6, %p7;
	setp.leu.f64 	%p9, %fd2, 0d4015000000000000;
	setp.geu.f64 	%p10, %fd2, 0d4017000000000000;
	or.pred  	%p11, %p9, %p10;
	and.pred  	%p12, %p8, %p11;
	selp.f64 	%fd3, 0d4069000000000000, 0d0000000000000000, %p12;
	selp.f64 	%fd4, %fd3, 0d0000000000000000, %p5;
	selp.f64 	%fd5, %fd4, 0d0000000000000000, %p4;
	shl.b32 	%r10, %r9, 7;
	add.s32 	%r11, %r10, %r1;
	mul.wide.s32 	%rd11, %r11, 8;
	add.s64 	%rd12, %rd6, %rd11;
	st.global.f64 	[%rd12], %fd5;
$L__BB1_2:
	ret;

}
	// .globl	_Z17init_wavefunctionPKdS0_P7double2
.visible .entry _Z17init_wavefunctionPKdS0_P7double2(
	.param .u64 .ptr .align 1 _Z17init_wavefunctionPKdS0_P7double2_param_0,
	.param .u64 .ptr .align 1 _Z17init_wavefunctionPKdS0_P7double2_param_1,
	.param .u64 .ptr .align 1 _Z17init_wavefunctionPKdS0_P7double2_param_2
)
{
	.reg .pred 	%p<15>;
	.reg .b32 	%r<48>;
	.reg .b32 	%f<3>;
	.reg .b64 	%rd<21>;
	.reg .b64 	%fd<99>;

	ld.param.u64 	%rd2, [_Z17init_wavefunctionPKdS0_P7double2_param_0];
	ld.param.u64 	%rd3, [_Z17init_wavefunctionPKdS0_P7double2_param_1];
	ld.param.u64 	%rd4, [_Z17init_wavefunctionPKdS0_P7double2_param_2];
	mov.u32 	%r14, %ctaid.x;
	mov.u32 	%r15, %ntid.x;
	mov.u32 	%r16, %tid.x;
	mad.lo.s32 	%r1, %r14, %r15, %r16;
	mov.u32 	%r17, %ctaid.y;
	mov.u32 	%r18, %ntid.y;
	mov.u32 	%r19, %tid.y;
	mad.lo.s32 	%r20, %r17, %r18, %r19;
	setp.gt.s32 	%p1, %r1, 127;
	setp.gt.u32 	%p2, %r20, 127;
	or.pred  	%p3, %p1, %p2;
	@%p3 bra 	$L__BB2_14;
	cvta.to.global.u64 	%rd5, %rd2;
	cvta.to.global.u64 	%rd6, %rd3;
	mul.wide.s32 	%rd7, %r1, 8;
	add.s64 	%rd8, %rd5, %rd7;
	ld.global.f64 	%fd1, [%rd8];
	mul.wide.u32 	%rd9, %r20, 8;
	add.s64 	%rd10, %rd6, %rd9;
	ld.global.f64 	%fd2, [%rd10];
	mul.f64 	%fd19, %fd2, %fd2;
	fma.rn.f64 	%fd20, %fd1, %fd1, %fd19;
	div.rn.f64 	%fd3, %fd20, 0dC0010D844D013A92;
	fma.rn.f64 	%fd21, %fd3, 0d3FF71547652B82FE, 0d4338000000000000;
	{
	.reg .b32 %temp; 
	mov.b64 	{%r3, %temp}, %fd21;
	}
	mov.f64 	%fd22, 0dC338000000000000;
	add.rn.f64 	%fd23, %fd21, %fd22;
	fma.rn.f64 	%fd24, %fd23, 0dBFE62E42FEFA39EF, %fd3;
	fma.rn.f64 	%fd25, %fd23, 0dBC7ABC9E3B39803F, %fd24;
	fma.rn.f64 	%fd26, %fd25, 0d3E5ADE1569CE2BDF, 0d3E928AF3FCA213EA;
	fma.rn.f64 	%fd27, %fd26, %fd25, 0d3EC71DEE62401315;
	fma.rn.f64 	%fd28, %fd27, %fd25, 0d3EFA01997C89EB71;
	fma.rn.f64 	%fd29, %fd28, %fd25, 0d3F2A01A014761F65;
	fma.rn.f64 	%fd30, %fd29, %fd25, 0d3F56C16C1852B7AF;
	fma.rn.f64 	%fd31, %fd30, %fd25, 0d3F81111111122322;
	fma.rn.f64 	%fd32, %fd31, %fd25, 0d3FA55555555502A1;
	fma.rn.f64 	%fd33, %fd32, %fd25, 0d3FC5555555555511;
	fma.rn.f64 	%fd34, %fd33, %fd25, 0d3FE000000000000B;
	fma.rn.f64 	%fd35, %fd34, %fd25, 0d3FF0000000000000;
	fma.rn.f64 	%fd36, %fd35, %fd25, 0d3FF0000000000000;
	{
	.reg .b32 %temp; 
	mov.b64 	{%r4, %temp}, %fd36;
	}
	{
	.reg .b32 %temp; 
	mov.b64 	{%temp, %r5}, %fd36;
	}
	shl.b32 	%r21, %r3, 20;
	add.s32 	%r22, %r21, %r5;
	mov.b64 	%fd95, {%r4, %r22};
	{
	.reg .b32 %temp; 
	mov.b64 	{%temp, %r23}, %fd3;
	}
	mov.b32 	%f2, %r23;
	abs.f32 	%f1, %f2;
	setp.lt.f32 	%p4, %f1, 0f4086232B;
	@%p4 bra 	$L__BB2_4;
	setp.lt.f64 	%p5, %fd3, 0d0000000000000000;
	add.f64 	%fd37, %fd3, 0d7FF0000000000000;
	selp.f64 	%fd95, 0d0000000000000000, %fd37, %p5;
	setp.geu.f32 	%p6, %f1, 0f40874800;
	@%p6 bra 	$L__BB2_4;
	shr.u32 	%r24, %r3, 31;
	add.s32 	%r25, %r3, %r24;
	shr.s32 	%r26, %r25, 1;
	shl.b32 	%r27, %r26, 20;
	add.s32 	%r28, %r5, %r27;
	mov.b64 	%fd38, {%r4, %r28};
	sub.s32 	%r29, %r3, %r26;
	shl.b32 	%r30, %r29, 20;
	add.s32 	%r31, %r30, 1072693248;
	mov.b32 	%r32, 0;
	mov.b64 	%fd39, {%r32, %r31};
	mul.f64 	%fd95, %fd39, %fd38;
$L__BB2_4:
	mul.f64 	%fd40, %fd1, 0dBFF921FB54442D18;
	fma.rn.f64 	%fd8, %fd2, 0d0000000000000000, %fd40;
	abs.f64 	%fd9, %fd8;
	setp.neu.f64 	%p7, %fd9, 0d7FF0000000000000;
	@%p7 bra 	$L__BB2_6;
	mov.f64 	%fd46, 0d0000000000000000;
	mul.rn.f64 	%fd97, %fd8, %fd46;
	mov.b32 	%r46, 1;
	bra.uni 	$L__BB2_9;
$L__BB2_6:
	mul.f64 	%fd41, %fd8, 0d3FE45F306DC9C883;
	cvt.rni.s32.f64 	%r45, %fd41;
	cvt.rn.f64.s32 	%fd42, %r45;
	fma.rn.f64 	%fd43, %fd42, 0dBFF921FB54442D18, %fd8;
	fma.rn.f64 	%fd44, %fd42, 0dBC91A62633145C00, %fd43;
	fma.rn.f64 	%fd97, %fd42, 0dB97B839A252049C0, %fd44;
	setp.ltu.f64 	%p8, %fd9, 0d41E0000000000000;
	@%p8 bra 	$L__BB2_8;
	{ // callseq 0, 0
	.param .b64 param0;
	st.param.f64 	[param0], %fd8;
	.param .align 16 .b8 retval0[16];
	call.uni (retval0), 
	__internal_trig_reduction_slowpathd, 
	(
	param0
	);
	ld.param.f64 	%fd97, [retval0];
	ld.param.b32 	%r45, [retval0+8];
	} // callseq 0
$L__BB2_8:
	add.s32 	%r46, %r45, 1;
$L__BB2_9:
	setp.neu.f64 	%p9, %fd9, 0d7FF0000000000000;
	shl.b32 	%r35, %r46, 6;
	cvt.u64.u32 	%rd11, %r35;
	and.b64  	%rd12, %rd11, 64;
	mov.u64 	%rd13, __cudart_sin_cos_coeffs;
	add.s64 	%rd14, %rd13, %rd12;
	mul.rn.f64 	%fd47, %fd97, %fd97;
	and.b32  	%r36, %r46, 1;
	setp.eq.b32 	%p10, %r36, 1;
	selp.f64 	%fd48, 0dBDA8FF8320FD8164, 0d3DE5DB65F9785EBA, %p10;
	ld.global.nc.v2.f64 	{%fd49, %fd50}, [%rd14];
	fma.rn.f64 	%fd51, %fd48, %fd47, %fd49;
	fma.rn.f64 	%fd52, %fd51, %fd47, %fd50;
	ld.global.nc.v2.f64 	{%fd53, %fd54}, [%rd14+16];
	fma.rn.f64 	%fd55, %fd52, %fd47, %fd53;
	fma.rn.f64 	%fd56, %fd55, %fd47, %fd54;
	ld.global.nc.v2.f64 	{%fd57, %fd58}, [%rd14+32];
	fma.rn.f64 	%fd59, %fd56, %fd47, %fd57;
	fma.rn.f64 	%fd60, %fd59, %fd47, %fd58;
	fma.rn.f64 	%fd61, %fd60, %fd97, %fd97;
	fma.rn.f64 	%fd62, %fd60, %fd47, 0d3FF0000000000000;
	selp.f64 	%fd63, %fd62, %fd61, %p10;
	and.b32  	%r37, %r46, 2;
	setp.eq.s32 	%p11, %r37, 0;
	mov.f64 	%fd64, 0d0000000000000000;
	sub.f64 	%fd65, %fd64, %fd63;
	selp.f64 	%fd66, %fd63, %fd65, %p11;
	mul.f64 	%fd67, %fd95, %fd66;
	shl.b32 	%r38, %r20, 7;
	add.s32 	%r39, %r38, %r1;
	cvta.to.global.u64 	%rd15, %rd4;
	mul.wide.s32 	%rd16, %r39, 16;
	add.s64 	%rd1, %rd15, %rd16;
	st.global.f64 	[%rd1], %fd67;
	@%p9 bra 	$L__BB2_11;
	mov.f64 	%fd73, 0d0000000000000000;
	mul.rn.f64 	%fd98, %fd8, %fd73;
	mov.b32 	%r47, 0;
	bra.uni 	$L__BB2_13;
$L__BB2_11:
	mul.f64 	%fd68, %fd8, 0d3FE45F306DC9C883;
	cvt.rni.s32.f64 	%r47, %fd68;
	cvt.rn.f64.s32 	%fd69, %r47;
	fma.rn.f64 	%fd70, %fd69, 0dBFF921FB54442D18, %fd8;
	fma.rn.f64 	%fd71, %fd69, 0dBC91A62633145C00, %fd70;
	fma.rn.f64 	%fd98, %fd69, 0dB97B839A252049C0, %fd71;
	setp.ltu.f64 	%p12, %fd9, 0d41E0000000000000;
	@%p12 bra 	$L__BB2_13;
	{ // callseq 1, 0
	.param .b64 param0;
	st.param.f64 	[param0], %fd8;
	.param .align 16 .b8 retval0[16];
	call.uni (retval0), 
	__internal_trig_reduction_slowpathd, 
	(
	param0
	);
	ld.param.f64 	%fd98, [retval0];
	ld.param.b32 	%r47, [retval0+8];
	} // callseq 1
$L__BB2_13:
	shl.b32 	%r42, %r47, 6;
	cvt.u64.u32 	%rd17, %r42;
	and.b64  	%rd18, %rd17, 64;
	add.s64 	%rd20, %rd13, %rd18;
	mul.rn.f64 	%fd74, %fd98, %fd98;
	and.b32  	%r43, %r47, 1;
	setp.eq.b32 	%p13, %r43, 1;
	selp.f64 	%fd75, 0dBDA8FF8320FD8164, 0d3DE5DB65F9785EBA, %p13;
	ld.global.nc.v2.f64 	{%fd76, %fd77}, [%rd20];
	fma.rn.f64 	%fd78, %fd75, %fd74, %fd76;
	fma.rn.f64 	%fd79, %fd78, %fd74, %fd77;
	ld.global.nc.v2.f64 	{%fd80, %fd81}, [%rd20+16];
	fma.rn.f64 	%fd82, %fd79, %fd74, %fd80;
	fma.rn.f64 	%fd83, %fd82, %fd74, %fd81;
	ld.global.nc.v2.f64 	{%fd84, %fd85}, [%rd20+32];
	fma.rn.f64 	%fd86, %fd83, %fd74, %fd84;
	fma.rn.f64 	%fd87, %fd86, %fd74, %fd85;
	fma.rn.f64 	%fd88, %fd87, %fd98, %fd98;
	fma.rn.f64 	%fd89, %fd87, %fd74, 0d3FF0000000000000;
	selp.f64 	%fd90, %fd89, %fd88, %p13;
	and.b32  	%r44, %r47, 2;
	setp.eq.s32 	%p14, %r44, 0;
	mov.f64 	%fd91, 0d0000000000000000;
	sub.f64 	%fd92, %fd91, %fd90;
	selp.f64 	%fd93, %fd90, %fd92, %p14;
	mul.f64 	%fd94, %fd95, %fd93;
	st.global.f64 	[%rd1+8], %fd94;
$L__BB2_14:
	ret;

}
	// .globl	_Z15update_positionP7double2PKd
.visible .entry _Z15update_positionP7double2PKd(
	.param .u64 .ptr .align 1 _Z15update_positionP7double2PKd_param_0,
	.param .u64 .ptr .align 1 _Z15update_positionP7double2PKd_param_1
)
{
	.reg .pred 	%p<12>;
	.reg .b32 	%r<33>;
	.reg .b64 	%rd<17>;
	.reg .b64 	%fd<75>;

	ld.param.u64 	%rd1, [_Z15update_positionP7double2PKd_param_0];
	ld.param.u64 	%rd2, [_Z15update_positionP7double2PKd_param_1];
	mov.u32 	%r12, %ctaid.x;
	mov.u32 	%r13, %ntid.x;
	mov.u32 	%r14, %tid.x;
	mad.lo.s32 	%r1, %r12, %r13, %r14;
	mov.u32 	%r15, %ctaid.y;
	mov.u32 	%r16, %ntid.y;
	mov.u32 	%r17, %tid.y;
	mad.lo.s32 	%r18, %r15, %r16, %r17;
	setp.gt.s32 	%p1, %r1, 127;
	setp.gt.u32 	%p2, %r18, 127;
	or.pred  	%p3, %p1, %p2;
	@%p3 bra 	$L__BB3_11;
	cvta.to.global.u64 	%rd3, %rd2;
	shl.b32 	%r19, %r18, 7;
	add.s32 	%r3, %r19, %r1;
	mul.wide.s32 	%rd4, %r3, 8;
	add.s64 	%rd5, %rd3, %rd4;
	ld.global.f64 	%fd13, [%rd5];
	mul.f64 	%fd1, %fd13, 0d3F50624DD2F1A9FC;
	abs.f64 	%fd2, %fd1;
	setp.neu.f64 	%p4, %fd2, 0d7FF0000000000000;
	@%p4 bra 	$L__BB3_3;
	mov.f64 	%fd19, 0d0000000000000000;
	mul.rn.f64 	%fd73, %fd1, %fd19;
	mov.b32 	%r31, 1;
	bra.uni 	$L__BB3_6;
$L__BB3_3:
	mul.f64 	%fd14, %fd1, 0d3FE45F306DC9C883;
	cvt.rni.s32.f64 	%r30, %fd14;
	cvt.rn.f64.s32 	%fd15, %r30;
	fma.rn.f64 	%fd16, %fd15, 0dBFF921FB54442D18, %fd1;
	fma.rn.f64 	%fd17, %fd15, 0dBC91A62633145C00, %fd16;
	fma.rn.f64 	%fd73, %fd15, 0dB97B839A252049C0, %fd17;
	setp.ltu.f64 	%p5, %fd2, 0d41E0000000000000;
	@%p5 bra 	$L__BB3_5;
	{ // callseq 2, 0
	.param .b64 param0;
	st.param.f64 	[param0], %fd1;
	.param .align 16 .b8 retval0[16];
	call.uni (retval0), 
	__internal_trig_reduction_slowpathd, 
	(
	param0
	);
	ld.param.f64 	%fd73, [retval0];
	ld.param.b32 	%r30, [retval0+8];
	} // callseq 2
$L__BB3_5:
	add.s32 	%r31, %r30, 1;
$L__BB3_6:
	setp.neu.f64 	%p6, %fd2, 0d7FF0000000000000;
	shl.b32 	%r22, %r31, 6;
	cvt.u64.u32 	%rd6, %r22;
	and.b64  	%rd7, %rd6, 64;
	mov.u64 	%rd8, __cudart_sin_cos_coeffs;
	add.s64 	%rd9, %rd8, %rd7;
	mul.rn.f64 	%fd20, %fd73, %fd73;
	and.b32  	%r23, %r31, 1;
	setp.eq.b32 	%p7, %r23, 1;
	selp.f64 	%fd21, 0dBDA8FF8320FD8164, 0d3DE5DB65F9785EBA, %p7;
	ld.global.nc.v2.f64 	{%fd22, %fd23}, [%rd9];
	fma.rn.f64 	%fd24, %fd21, %fd20, %fd22;
	fma.rn.f64 	%fd25, %fd24, %fd20, %fd23;
	ld.global.nc.v2.f64 	{%fd26, %fd27}, [%rd9+16];
	fma.rn.f64 	%fd28, %fd25, %fd20, %fd26;
	fma.rn.f64 	%fd29, %fd28, %fd20, %fd27;
	ld.global.nc.v2.f64 	{%fd30, %fd31}, [%rd9+32];
	fma.rn.f64 	%fd32, %fd29, %fd20, %fd30;
	fma.rn.f64 	%fd33, %fd32, %fd20, %fd31;
	fma.rn.f64 	%fd34, %fd33, %fd73, %fd73;
	fma.rn.f64 	%fd35, %fd33, %fd20, 0d3FF0000000000000;
	selp.f64 	%fd36, %fd35, %fd34, %p7;
	and.b32  	%r24, %r31, 2;
	setp.eq.s32 	%p8, %r24, 0;
	mov.f64 	%fd37, 0d0000000000000000;
	sub.f64 	%fd38, %fd37, %fd36;
	selp.f64 	%fd8, %fd36, %fd38, %p8;
	@%p6 bra 	$L__BB3_8;
	mov.f64 	%fd44, 0d0000000000000000;
	mul.rn.f64 	%fd74, %fd1, %fd44;
	mov.b32 	%r32, 0;
	bra.uni 	$L__BB3_10;
$L__BB3_8:
	mul.f64 	%fd39, %fd1, 0d3FE45F306DC9C883;
	cvt.rni.s32.f64 	%r32, %fd39;
	cvt.rn.f64.s32 	%fd40, %r32;
	fma.rn.f64 	%fd41, %fd40, 0dBFF921FB54442D18, %fd1;
	fma.rn.f64 	%fd42, %fd40, 0dBC91A62633145C00, %fd41;
	fma.rn.f64 	%fd74, %fd40, 0dB97B839A252049C0, %fd42;
	setp.ltu.f64 	%p9, %fd2, 0d41E0000000000000;
	@%p9 bra 	$L__BB3_10;
	{ // callseq 3, 0
	.param .b64 param0;
	st.param.f64 	[param0], %fd1;
	.param .align 16 .b8 retval0[16];
	call.uni (retval0), 
	__internal_trig_reduction_slowpathd, 
	(
	param0
	);
	ld.param.f64 	%fd74, [retval0];
	ld.param.b32 	%r32, [retval0+8];
	} // callseq 3
$L__BB3_10:
	shl.b32 	%r27, %r32, 6;
	cvt.u64.u32 	%rd10, %r27;
	and.b64  	%rd11, %rd10, 64;
	add.s64 	%rd13, %rd8, %rd11;
	mul.rn.f64 	%fd45, %fd74, %fd74;
	and.b32  	%r28, %r32, 1;
	setp.eq.b32 	%p10, %r28, 1;
	selp.f64 	%fd46, 0dBDA8FF8320FD8164, 0d3DE5DB65F9785EBA, %p10;
	ld.global.nc.v2.f64 	{%fd47, %fd48}, [%rd13];
	fma.rn.f64 	%fd49, %fd46, %fd45, %fd47;
	fma.rn.f64 	%fd50, %fd49, %fd45, %fd48;
	ld.global.nc.v2.f64 	{%fd51, %fd52}, [%rd13+16];
	fma.rn.f64 	%fd53, %fd50, %fd45, %fd51;
	fma.rn.f64 	%fd54, %fd53, %fd45, %fd52;
	ld.global.nc.v2.f64 	{%fd55, %fd56}, [%rd13+32];
	fma.rn.f64 	%fd57, %fd54, %fd45, %fd55;
	fma.rn.f64 	%fd58, %fd57, %fd45, %fd56;
	fma.rn.f64 	%fd59, %fd58, %fd74, %fd74;
	fma.rn.f64 	%fd60, %fd58, %fd45, 0d3FF0000000000000;
	selp.f64 	%fd61, %fd60, %fd59, %p10;
	and.b32  	%r29, %r32, 2;
	setp.eq.s32 	%p11, %r29, 0;
	mov.f64 	%fd62, 0d0000000000000000;
	sub.f64 	%fd63, %fd62, %fd61;
	selp.f64 	%fd64, %fd61, %fd63, %p11;
	cvta.to.global.u64 	%rd14, %rd1;
	mul.wide.s32 	%rd15, %r3, 16;
	add.s64 	%rd16, %rd14, %rd15;
	ld.global.v2.f64 	{%fd65, %fd66}, [%rd16];
	mul.f64 	%fd67, %fd66, %fd64;
	fma.rn.f64 	%fd68, %fd8, %fd65, %fd67;
	mul.f64 	%fd69, %fd8, %fd66;
	mul.f64 	%fd70, %fd65, %fd64;
	sub.f64 	%fd71, %fd69, %fd70;
	st.global.v2.f64 	[%rd16], {%fd68, %fd71};
$L__BB3_11:
	ret;

}
	// .globl	_Z15update_momentumP7double2PKdS2_
.visible .entry _Z15update_momentumP7double2PKdS2_(
	.param .u64 .ptr .align 1 _Z15update_momentumP7double2PKdS2__param_0,
	.param .u64 .ptr .align 1 _Z15update_momentumP7double2PKdS2__param_1,
	.param .u64 .ptr .align 1 _Z15update_momentumP7double2PKdS2__param_2
)
{
	.reg .pred 	%p<12>;
	.reg .b32 	%r<33>;
	.reg .b64 	%rd<21>;
	.reg .b64 	%fd<79>;

	ld.param.u64 	%rd1, [_Z15update_momentumP7double2PKdS2__param_0];
	ld.param.u64 	%rd2, [_Z15update_momentumP7double2PKdS2__param_1];
	ld.param.u64 	%rd3, [_Z15update_momentumP7double2PKdS2__param_2];
	mov.u32 	%r11, %ctaid.x;
	mov.u32 	%r12, %ntid.x;
	mov.u32 	%r13, %tid.x;
	mad.lo.s32 	%r1, %r11, %r12, %r13;
	mov.u32 	%r14, %ctaid.y;
	mov.u32 	%r15, %ntid.y;
	mov.u32 	%r16, %tid.y;
	mad.lo.s32 	%r17, %r14, %r15, %r16;
	setp.gt.s32 	%p1, %r1, 127;
	setp.gt.u32 	%p2, %r17, 127;
	or.pred  	%p3, %p1, %p2;
	@%p3 bra 	$L__BB4_11;
	cvta.to.global.u64 	%rd4, %rd2;
	cvta.to.global.u64 	%rd5, %rd3;
	mul.wide.s32 	%rd6, %r1, 8;
	add.s64 	%rd7, %rd4, %rd6;
	ld.global.f64 	%fd13, [%rd7];
	mul.wide.u32 	%rd8, %r17, 8;
	add.s64 	%rd9, %rd5, %rd8;
	ld.global.f64 	%fd14, [%rd9];
	mul.f64 	%fd15, %fd14, %fd14;
	fma.rn.f64 	%fd16, %fd13, %fd13, %fd15;
	mul.f64 	%fd17, %fd16, 0d3F50624DD2F1A9FC;
	mul.f64 	%fd1, %fd17, 0d3FE0000000000000;
	abs.f64 	%fd2, %fd1;
	setp.neu.f64 	%p4, %fd2, 0d7FF0000000000000;
	@%p4 bra 	$L__BB4_3;
	mov.f64 	%fd23, 0d0000000000000000;
	mul.rn.f64 	%fd77, %fd1, %fd23;
	mov.b32 	%r31, 1;
	bra.uni 	$L__BB4_6;
$L__BB4_3:
	mul.f64 	%fd18, %fd1, 0d3FE45F306DC9C883;
	cvt.rni.s32.f64 	%r30, %fd18;
	cvt.rn.f64.s32 	%fd19, %r30;
	fma.rn.f64 	%fd20, %fd19, 0dBFF921FB54442D18, %fd1;
	fma.rn.f64 	%fd21, %fd19, 0dBC91A62633145C00, %fd20;
	fma.rn.f64 	%fd77, %fd19, 0dB97B839A252049C0, %fd21;
	setp.ltu.f64 	%p5, %fd2, 0d41E0000000000000;
	@%p5 bra 	$L__BB4_5;
	{ // callseq 4, 0
	.param .b64 param0;
	st.param.f64 	[param0], %fd1;
	.param .align 16 .b8 retval0[16];
	call.uni (retval0), 
	__internal_trig_reduction_slowpathd, 
	(
	param0
	);
	ld.param.f64 	%fd77, [retval0];
	ld.param.b32 	%r30, [retval0+8];
	} // callseq 4
$L__BB4_5:
	add.s32 	%r31, %r30, 1;
$L__BB4_6:
	setp.neu.f64 	%p6, %fd2, 0d7FF0000000000000;
	shl.b32 	%r20, %r31, 6;
	cvt.u64.u32 	%rd10, %r20;
	and.b64  	%rd11, %rd10, 64;
	mov.u64 	%rd12, __cudart_sin_cos_coeffs;
	add.s64 	%rd13, %rd12, %rd11;
	mul.rn.f64 	%fd24, %fd77, %fd77;
	and.b32  	%r21, %r31, 1;
	setp.eq.b32 	%p7, %r21, 1;
	selp.f64 	%fd25, 0dBDA8FF8320FD8164, 0d3DE5DB65F9785EBA, %p7;
	ld.global.nc.v2.f64 	{%fd26, %fd27}, [%rd13];
	fma.rn.f64 	%fd28, %fd25, %fd24, %fd26;
	fma.rn.f64 	%fd29, %fd28, %fd24, %fd27;
	ld.global.nc.v2.f64 	{%fd30, %fd31}, [%rd13+16];
	fma.rn.f64 	%fd32, %fd29, %fd24, %fd30;
	fma.rn.f64 	%fd33, %fd32, %fd24, %fd31;
	ld.global.nc.v2.f64 	{%fd34, %fd35}, [%rd13+32];
	fma.rn.f64 	%fd36, %fd33, %fd24, %fd34;
	fma.rn.f64 	%fd37, %fd36, %fd24, %fd35;
	fma.rn.f64 	%fd38, %fd37, %fd77, %fd77;
	fma.rn.f64 	%fd39, %fd37, %fd24, 0d3FF0000000000000;
	selp.f64 	%fd40, %fd39, %fd38, %p7;
	and.b32  	%r22, %r31, 2;
	setp.eq.s32 	%p8, %r22, 0;
	mov.f64 	%fd41, 0d0000000000000000;
	sub.f64 	%fd42, %fd41, %fd40;
	selp.f64 	%fd8, %fd40, %fd42, %p8;
	@%p6 bra 	$L__BB4_8;
	mov.f64 	%fd48, 0d0000000000000000;
	mul.rn.f64 	%fd78, %fd1, %fd48;
	mov.b32 	%r32, 0;
	bra.uni 	$L__BB4_10;
$L__BB4_8:
	mul.f64 	%fd43, %fd1, 0d3FE45F306DC9C883;
	cvt.rni.s32.f64 	%r32, %fd43;
	cvt.rn.f64.s32 	%fd44, %r32;
	fma.rn.f64 	%fd45, %fd44, 0dBFF921FB54442D18, %fd1;
	fma.rn.f64 	%fd46, %fd44, 0dBC91A62633145C00, %fd45;
	fma.rn.f64 	%fd78, %fd44, 0dB97B839A252049C0, %fd46;
	setp.ltu.f64 	%p9, %fd2, 0d41E0000000000000;
	@%p9 bra 	$L__BB4_10;
	{ // callseq 5, 0
	.param .b64 param0;
	st.param.f64 	[param0], %fd1;
	.param .align 16 .b8 retval0[16];
	call.uni (retval0), 
	__internal_trig_reduction_slowpathd, 
	(
	param0
	);
	ld.param.f64 	%fd78, [retval0];
	ld.param.b32 	%r32, [retval0+8];
	} // callseq 5
$L__BB4_10:
	shl.b32 	%r25, %r32, 6;
	cvt.u64.u32 	%rd14, %r25;
	and.b64  	%rd15, %rd14, 64;
	add.s64 	%rd17, %rd12, %rd15;
	mul.rn.f64 	%fd49, %fd78, %fd78;
	and.b32  	%r26, %r32, 1;
	setp.eq.b32 	%p10, %r26, 1;
	selp.f64 	%fd50, 0dBDA8FF8320FD8164, 0d3DE5DB65F9785EBA, %p10;
	ld.global.nc.v2.f64 	{%fd51, %fd52}, [%rd17];
	fma.rn.f64 	%fd53, %fd50, %fd49, %fd51;
	fma.rn.f64 	%fd54, %fd53, %fd49, %fd52;
	ld.global.nc.v2.f64 	{%fd55, %fd56}, [%rd17+16];
	fma.rn.f64 	%fd57, %fd54, %fd49, %fd55;
	fma.rn.f64 	%fd58, %fd57, %fd49, %fd56;
	ld.global.nc.v2.f64 	{%fd59, %fd60}, [%rd17+32];
	fma.rn.f64 	%fd61, %fd58, %fd49, %fd59;
	fma.rn.f64 	%fd62, %fd61, %fd49, %fd60;
	fma.rn.f64 	%fd63, %fd62, %fd78, %fd78;
	fma.rn.f64 	%fd64, %fd62, %fd49, 0d3FF0000000000000;
	selp.f64 	%fd65, %fd64, %fd63, %p10;
	and.b32  	%r27, %r32, 2;
	setp.eq.s32 	%p11, %r27, 0;
	mov.f64 	%fd66, 0d0000000000000000;
	sub.f64 	%fd67, %fd66, %fd65;
	selp.f64 	%fd68, %fd65, %fd67, %p11;
	shl.b32 	%r28, %r17, 7;
	add.s32 	%r29, %r28, %r1;
	cvta.to.global.u64 	%rd18, %rd1;
	mul.wide.s32 	%rd19, %r29, 16;
	add.s64 	%rd20, %rd18, %rd19;
	ld.global.v2.f64 	{%fd69, %fd70}, [%rd20];
	mul.f64 	%fd71, %fd70, %fd68;
	fma.rn.f64 	%fd72, %fd8, %fd69, %fd71;
	mul.f64 	%fd73, %fd8, %fd70;
	mul.f64 	%fd74, %fd69, %fd68;
	sub.f64 	%fd75, %fd73, %fd74;
	st.global.v2.f64 	[%rd20], {%fd72, %fd75};
$L__BB4_11:
	ret;

}
	// .globl	_Z9normalizeP7double2
.visible .entry _Z9normalizeP7double2(
	.param .u64 .ptr .align 1 _Z9normalizeP7double2_param_0
)
{
	.reg .pred 	%p<2>;
	.reg .b32 	%r<5>;
	.reg .b64 	%rd<5>;
	.reg .b64 	%fd<5>;

	ld.param.u64 	%rd1, [_Z9normalizeP7double2_param_0];
	mov.u32 	%r2, %ctaid.x;
	mov.u32 	%r3, %ntid.x;
	mov.u32 	%r4, %tid.x;
	mad.lo.s32 	%r1, %r2, %r3, %r4;
	setp.gt.s32 	%p1, %r1, 16383;
	@%p1 bra 	$L__BB5_2;
	cvta.to.global.u64 	%rd2, %rd1;
	mul.wide.s32 	%rd3, %r1, 16;
	add.s64 	%rd4, %rd2, %rd3;
	ld.global.v2.f64 	{%fd1, %fd2}, [%rd4];
	mul.f64 	%fd3, %fd1, 0d3F10000000000000;
	mul.f64 	%fd4, %fd2, 0d3F10000000000000;
	st.global.v2.f64 	[%rd4], {%fd3, %fd4};
$L__BB5_2:
	ret;

}
.func  (.param .align 16 .b8 func_retval0[16]) __internal_trig_reduction_slowpathd(
	.param .b64 __internal_trig_reduction_slowpathd_param_0
)
{
	.local .align 8 .b8 	__local_depot6[40];
	.reg .b64 	%SP;
	.reg .b64 	%SPL;
	.reg .pred 	%p<10>;
	.reg .b32 	%r<47>;
	.reg .b64 	%rd<74>;
	.reg .b64 	%fd<5>;

	mov.u64 	%SPL, __local_depot6;
	ld.param.f64 	%fd4, [__internal_trig_reduction_slowpathd_param_0];
	add.u64 	%rd1, %SPL, 0;
	{
	.reg .b32 %temp; 
	mov.b64 	{%temp, %r1}, %fd4;
	}
	shr.u32 	%r2, %r1, 20;
	and.b32  	%r3, %r2, 2047;
	setp.eq.s32 	%p1, %r3, 2047;
	mov.b32 	%r46, 0;
	@%p1 bra 	$L__BB6_9;
	add.s32 	%r20, %r3, -1024;
	mov.b64 	%rd20, %fd4;
	shl.b64 	%rd2, %rd20, 11;
	shr.u32 	%r4, %r20, 6;
	sub.s32 	%r45, 15, %r4;
	sub.s32 	%r21, 19, %r4;
	setp.lt.u32 	%p2, %r20, 128;
	selp.b32 	%r6, 18, %r21, %p2;
	setp.ge.s32 	%p3, %r45, %r6;
	mov.b64 	%rd70, 0;
	@%p3 bra 	$L__BB6_4;
	add.s32 	%r23, %r6, %r4;
	neg.s32 	%r43, %r23;
	or.b64  	%rd3, %rd2, -9223372036854775808;
	mov.b64 	%rd70, 0;
	mov.b32 	%r42, 0;
	mov.u64 	%rd25, __cudart_i2opi_d;
	mov.u32 	%r44, %r45;
$L__BB6_3:
	.pragma "nounroll";
	mul.wide.s32 	%rd22, %r42, 8;
	add.s64 	%rd23, %rd1, %rd22;
	mul.wide.s32 	%rd24, %r44, 8;
	add.s64 	%rd26, %rd25, %rd24;
	ld.global.nc.u64 	%rd27, [%rd26];
	{
	.reg .u32 %r0, %r1, %r2, %r3, %alo, %ahi, %blo, %bhi, %clo, %chi;
	mov.b64 	{%alo,%ahi}, %rd27;
	mov.b64 	{%blo,%bhi}, %rd3;
	mov.b64 	{%clo,%chi}, %rd70;
	mad.lo.cc.u32 	%r0, %alo, %blo, %clo;
	madc.hi.cc.u32 	%r1, %alo, %blo, %chi;
	madc.hi.u32 	%r2, %alo, %bhi, 0;
	mad.lo.cc.u32 	%r1, %alo, %bhi, %r1;
	madc.hi.cc.u32 	%r2, %ahi, %blo, %r2;
	madc.hi.u32 	%r3, %ahi, %bhi, 0;
	mad.lo.cc.u32 	%r1, %ahi, %blo, %r1;
	madc.lo.cc.u32 	%r2, %ahi, %bhi, %r2;
	addc.u32 	%r3, %r3, 0;
	mov.b64 	%rd28, {%r0,%r1};
	mov.b64 	%rd70, {%r2,%r3};
	}
	st.local.u64 	[%rd23], %rd28;
	add.s32 	%r44, %r44, 1;
	add.s32 	%r43, %r43, 1;
	add.s32 	%r42, %r42, 1;
	setp.ne.s32 	%p4, %r43, -15;
	mov.u32 	%r45, %r6;
	@%p4 bra 	$L__BB6_3;
$L__BB6_4:
	cvt.s64.s32 	%rd29, %r45;
	cvt.u64.u32 	%rd30, %r4;
	add.s64 	%rd31, %rd30, %rd29;
	shl.b64 	%rd32, %rd31, 3;
	add.s64 	%rd33, %rd1, %rd32;
	st.local.u64 	[%rd33+-120], %rd70;
	and.b32  	%r15, %r2, 63;
	ld.local.u64 	%rd72, [%rd1+16];
	ld.local.u64 	%rd71, [%rd1+24];
	setp.eq.s32 	%p5, %r15, 0;
	@%p5 bra 	$L__BB6_6;
	shl.b64 	%rd34, %rd71, %r15;
	shr.u64 	%rd35, %rd72, 1;
	xor.b32  	%r24, %r15, 63;
	shr.u64 	%rd36, %rd35, %r24;
	or.b64  	%rd71, %rd34, %rd36;
	ld.local.u64 	%rd37, [%rd1+8];
	shl.b64 	%rd38, %rd72, %r15;
	shr.u64 	%rd39, %rd37, 1;
	shr.u64 	%rd40, %rd39, %r24;
	or.b64  	%rd72, %rd38, %rd40;
$L__BB6_6:
	and.b32  	%r25, %r1, -2147483648;
	shr.u64 	%rd41, %rd71, 62;
	cvt.u32.u64 	%r26, %rd41;
	mov.b64 	{%r27, %r28}, %rd71;
	mov.b64 	{%r29, %r30}, %rd72;
	shf.l.wrap.b32 	%r31, %r30, %r27, 2;
	shf.l.wrap.b32 	%r32, %r27, %r28, 2;
	mov.b64 	%rd42, {%r31, %r32};
	shl.b64 	%rd43, %rd72, 2;
	shr.u64 	%rd44, %rd42, 63;
	cvt.u32.u64 	%r33, %rd44;
	add.s32 	%r34, %r33, %r26;
	setp.eq.s32 	%p6, %r25, 0;
	neg.s32 	%r35, %r34;
	selp.b32 	%r46, %r34, %r35, %p6;
	setp.gt.s64 	%p7, %rd42, -1;
	mov.b64 	%rd45, 0;
	{
	.reg .u32 %r0, %r1, %r2, %r3, %a0, %a1, %a2, %a3, %b0, %b1, %b2, %b3;
	mov.b64 	{%a0,%a1}, %rd45;
	mov.b64 	{%a2,%a3}, %rd45;
	mov.b64 	{%b0,%b1}, %rd43;
	mov.b64 	{%b2,%b3}, %rd42;
	sub.cc.u32 	%r0, %a0, %b0;
	subc.cc.u32 	%r1, %a1, %b1;
	subc.cc.u32 	%r2, %a2, %b2;
	subc.u32 	%r3, %a3, %b3;
	mov.b64 	%rd46, {%r0,%r1};
	mov.b64 	%rd47, {%r2,%r3};
	}
	xor.b32  	%r36, %r25, -2147483648;
	selp.b64 	%rd73, %rd42, %rd47, %p7;
	selp.b64 	%rd14, %rd43, %rd46, %p7;
	selp.b32 	%r17, %r25, %r36, %p7;
	clz.b64 	%r37, %rd73;
	cvt.u64.u32 	%rd15, %r37;
	setp.eq.s32 	%p8, %r37, 0;
	@%p8 bra 	$L__BB6_8;
	cvt.u32.u64 	%r38, %rd15;
	and.b32  	%r39, %r38, 63;
	shl.b64 	%rd48, %rd73, %r39;
	shr.u64 	%rd49, %rd14, 1;
	not.b32 	%r40, %r38;
	and.b32  	%r41, %r40, 63;
	shr.u64 	%rd50, %rd49, %r41;
	or.b64  	%rd73, %rd48, %rd50;
$L__BB6_8:
	mov.b64 	%rd51, -3958705157555305931;
	{
	.reg .u32 %r0, %r1, %r2, %r3, %alo, %ahi, %blo, %bhi;
	mov.b64 	{%alo,%ahi}, %rd73;
	mov.b64 	{%blo,%bhi}, %rd51;
	mul.lo.u32 	%r0, %alo, %blo;
	mul.hi.u32 	%r1, %alo, %blo;
	mad.lo.cc.u32 	%r1, %alo, %bhi, %r1;
	madc.hi.u32 	%r2, %alo, %bhi, 0;
	mad.lo.cc.u32 	%r1, %ahi, %blo, %r1;
	madc.hi.cc.u32 	%r2, %ahi, %blo, %r2;
	madc.hi.u32 	%r3, %ahi, %bhi, 0;
	mad.lo.cc.u32 	%r2, %ahi, %bhi, %r2;
	addc.u32 	%r3, %r3, 0;
	mov.b64 	%rd52, {%r0,%r1};
	mov.b64 	%rd53, {%r2,%r3};
	}
	setp.gt.s64 	%p9, %rd53, 0;
	{
	.reg .u32 %r0, %r1, %r2, %r3, %a0, %a1, %a2, %a3, %b0, %b1, %b2, %b3;
	mov.b64 	{%a0,%a1}, %rd52;
	mov.b64 	{%a2,%a3}, %rd53;
	mov.b64 	{%b0,%b1}, %rd52;
	mov.b64 	{%b2,%b3}, %rd53;
	add.cc.u32 	%r0, %a0, %b0;
	addc.cc.u32 	%r1, %a1, %b1;
	addc.cc.u32 	%r2, %a2, %b2;
	addc.u32 	%r3, %a3, %b3;
	mov.b64 	%rd54, {%r0,%r1};
	mov.b64 	%rd55, {%r2,%r3};
	}
	selp.b64 	%rd56, %rd55, %rd53, %p9;
	selp.s64 	%rd57, -1, 0, %p9;
	sub.s64 	%rd58, %rd57, %rd15;
	cvt.u64.u32 	%rd59, %r17;
	shl.b64 	%rd60, %rd59, 32;
	add.s64 	%rd61, %rd56, 1;
	shr.u64 	%rd62, %rd61, 10;
	add.s64 	%rd63, %rd62, 1;
	shr.u64 	%rd64, %rd63, 1;
	shl.b64 	%rd65, %rd58, 52;
	add.s64 	%rd66, %rd65, %rd64;
	add.s64 	%rd67, %rd66, 4602678819172646912;
	or.b64  	%rd68, %rd67, %rd60;
	mov.b64 	%fd4, %rd68;
$L__BB6_9:
	st.param.f64 	[func_retval0], %fd4;
	st.param.b32 	[func_retval0+8], %r46;
	ret;

}


// ===== COMPILED SASS (sm_100) =====

	.target	sm_100

	.elftype	@"ET_EXEC"


//--------------------- .note.nv.tkinfo           --------------------------
	.section	.note.nv.tkinfo,"",@"SHT_NOTE"
	.sectionflags	@"SHF_NOTE_NV_TKINFO"
	.tkinfo
        /*0018*/ 	.word	0x00000002
        /*0030*/ 	.string	""
        /*0030*/ 	.string	"ptxas"
        /*0030*/ 	.string	"Cuda compilation tools, release 13.0, V13.0.88"
        /*0030*/ 	.string	"Build cuda_13.0.r13.0/compiler.36424714_0"
        /*0030*/ 	.string	"-arch sm_100 -m 64 "



//--------------------- .note.nv.cuinfo           --------------------------
	.section	.note.nv.cuinfo,"",@"SHT_NOTE"
	.sectionflags	@"SHF_NOTE_NV_CUINFO"
        /*0018*/ 	.short	0x0002
        /*001a*/ 	.short	0x0064
        /*001c*/ 	.short	0x0082
	.zero		2


//--------------------- .nv.info                  --------------------------
	.section	.nv.info,"",@"SHT_CUDA_INFO"
	.align	4


	//----- nvinfo : EIATTR_REGCOUNT
	.align		4
        /*0000*/ 	.byte	0x04, 0x2f
        /*0002*/ 	.short	(.L_3 - .L_2)
	.align		4
.L_2:
        /*0004*/ 	.word	index@(_Z10setup_gridPdS_)
        /*0008*/ 	.word	0x0000000e


	//----- nvinfo : EIATTR_FRAME_SIZE
	.align		4
.L_3:
        /*000c*/ 	.byte	0x04, 0x11
        /*000e*/ 	.short	(.L_5 - .L_4)
	.align		4
.L_4:
        /*0010*/ 	.word	index@(_Z10setup_gridPdS_)
        /*0014*/ 	.word	0x00000000


	//----- nvinfo : EIATTR_REGCOUNT
	.align		4
.L_5:
        /*0018*/ 	.byte	0x04, 0x2f
        /*001a*/ 	.short	(.L_7 - .L_6)
	.align		4
.L_6:
        /*001c*/ 	.word	index@(_Z14init_potentialPKdS0_Pd)
        /*0020*/ 	.word	0x0000000c


	//----- nvinfo : EIATTR_FRAME_SIZE
	.align		4
.L_7:
        /*0024*/ 	.byte	0x04, 0x11
        /*0026*/ 	.short	(.L_9 - .L_8)
	.align		4
.L_8:
        /*0028*/ 	.word	index@(_Z14init_potentialPKdS0_Pd)
        /*002c*/ 	.word	0x00000000


	//----- nvinfo : EIATTR_REGCOUNT
	.align		4
.L_9:
        /*0030*/ 	.byte	0x04, 0x2f
        /*0032*/ 	.short	(.L_11 - .L_10)
	.align		4
.L_10:
        /*0034*/ 	.word	index@(_Z17init_wavefunctionPKdS0_P7double2)
        /*0038*/ 	.word	0x00000020


	//----- nvinfo : EIATTR_FRAME_SIZE
	.align		4
.L_11:
        /*003c*/ 	.byte	0x04, 0x11
        /*003e*/ 	.short	(.L_13 - .L_12)
	.align		4
.L_12:
        /*0040*/ 	.word	index@($_Z17init_wavefunctionPKdS0_P7double2$__internal_trig_reduction_slowpathd)
        /*0044*/ 	.word	0x00000028


	//----- nvinfo : EIATTR_FRAME_SIZE
	.align		4
.L_13:
        /*0048*/ 	.byte	0x04, 0x11
        /*004a*/ 	.short	(.L_15 - .L_14)
	.align		4
.L_14:
        /*004c*/ 	.word	index@($__internal_0_$__cuda_sm20_div_rn_f64_full)
        /*0050*/ 	.word	0x00000028


	//----- nvinfo : EIATTR_FRAME_SIZE
	.align		4
.L_15:
        /*0054*/ 	.byte	0x04, 0x11
        /*0056*/ 	.short	(.L_17 - .L_16)
	.align		4
.L_16:
        /*0058*/ 	.word	index@(_Z17init_wavefunctionPKdS0_P7double2)
        /*005c*/ 	.word	0x00000028


	//----- nvinfo : EIATTR_REGCOUNT
	.align		4
.L_17:
        /*0060*/ 	.byte	0x04, 0x2f
        /*0062*/ 	.short	(.L_19 - .L_18)
	.align		4
.L_18:
        /*0064*/ 	.word	index@(_Z15update_positionP7double2PKd)
        /*0068*/ 	.word	0x0000001e


	//----- nvinfo : EIATTR_FRAME_SIZE
	.align		4
.L_19:
        /*006c*/ 	.byte	0x04, 0x11
        /*006e*/ 	.short	(.L_21 - .L_20)
	.align		4
.L_20:
        /*0070*/ 	.word	index@($_Z15update_positionP7double2PKd$__internal_trig_reduction_slowpathd)
        /*0074*/ 	.word	0x00000028


	//----- nvinfo : EIATTR_FRAME_SIZE
	.align		4
.L_21:
        /*0078*/ 	.byte	0x04, 0x11
        /*007a*/ 	.short	(.L_23 - .L_22)
	.align		4
.L_22:
        /*007c*/ 	.word	index@(_Z15update_positionP7double2PKd)
        /*0080*/ 	.word	0x00000028


	//----- nvinfo : EIATTR_REGCOUNT
	.align		4
.L_23:
        /*0084*/ 	.byte	0x04, 0x2f
        /*0086*/ 	.short	(.L_25 - .L_24)
	.align		4
.L_24:
        /*0088*/ 	.word	index@(_Z15update_momentumP7double2PKdS2_)
        /*008c*/ 	.word	0x00000020


	//----- nvinfo : EIATTR_FRAME_SIZE
	.align		4
.L_25:
        /*0090*/ 	.byte	0x04, 0x11
        /*0092*/ 	.short	(.L_27 - .L_26)
	.align		4
.L_26:
        /*0094*/ 	.word	index@($_Z15update_momentumP7double2PKdS2_$__internal_trig_reduction_slowpathd)
        /*0098*/ 	.word	0x00000028


	//----- nvinfo : EIATTR_FRAME_SIZE
	.align		4
.L_27:
        /*009c*/ 	.byte	0x04, 0x11
        /*009e*/ 	.short	(.L_29 - .L_28)
	.align		4
.L_28:
        /*00a0*/ 	.word	index@(_Z15update_momentumP7double2PKdS2_)
        /*00a4*/ 	.word	0x00000028


	//----- nvinfo : EIATTR_REGCOUNT
	.align		4
.L_29:
        /*00a8*/ 	.byte	0x04, 0x2f
        /*00aa*/ 	.short	(.L_31 - .L_30)
	.align		4
.L_30:
        /*00ac*/ 	.word	index@(_Z9normalizeP7double2)
        /*00b0*/ 	.word	0x0000000a


	//----- nvinfo : EIATTR_FRAME_SIZE
	.align		4
.L_31:
        /*00b4*/ 	.byte	0x04, 0x11
        /*00b6*/ 	.short	(.L_33 - .L_32)
	.align		4
.L_32:
        /*00b8*/ 	.word	index@(_Z9normalizeP7double2)
        /*00bc*/ 	.word	0x00000000


	//----- nvinfo : EIATTR_MIN_STACK_SIZE
	.align		4
.L_33:
        /*00c0*/ 	.byte	0x04, 0x12
        /*00c2*/ 	.short	(.L_35 - .L_34)
	.align		4
.L_34:
        /*00c4*/ 	.word	index@(_Z9normalizeP7double2)
        /*00c8*/ 	.word	0x00000000


	//----- nvinfo : EIATTR_MIN_STACK_SIZE
	.align		4
.L_35:
        /*00cc*/ 	.byte	0x04, 0x12
        /*00ce*/ 	.short	(.L_37 - .L_36)
	.align		4
.L_36:
        /*00d0*/ 	.word	index@(_Z15update_momentumP7double2PKdS2_)
        /*00d4*/ 	.word	0x00000028


	//----- nvinfo : EIATTR_MIN_STACK_SIZE
	.align		4
.L_37:
        /*00d8*/ 	.byte	0x04, 0x12
        /*00da*/ 	.short	(.L_39 - .L_38)
	.align		4
.L_38:
        /*00dc*/ 	.word	index@(_Z15update_positionP7double2PKd)
        /*00e0*/ 	.word	0x00000028


	//----- nvinfo : EIATTR_MIN_STACK_SIZE
	.align		4
.L_39:
        /*00e4*/ 	.byte	0x04, 0x12
        /*00e6*/ 	.short	(.L_41 - .L_40)
	.align		4
.L_40:
        /*00e8*/ 	.word	index@(_Z17init_wavefunctionPKdS0_P7double2)
        /*00ec*/ 	.word	0x00000028


	//----- nvinfo : EIATTR_MIN_STACK_SIZE
	.align		4
.L_41:
        /*00f0*/ 	.byte	0x04, 0x12
        /*00f2*/ 	.short	(.L_43 - .L_42)
	.align		4
.L_42:
        /*00f4*/ 	.word	index@(_Z14init_potentialPKdS0_Pd)
        /*00f8*/ 	.word	0x00000000


	//----- nvinfo : EIATTR_MIN_STACK_SIZE
	.align		4
.L_43:
        /*00fc*/ 	.byte	0x04, 0x12
        /*00fe*/ 	.short	(.L_45 - .L_44)
	.align		4
.L_44:
        /*0100*/ 	.word	index@(_Z10setup_gridPdS_)
        /*0104*/ 	.word	0x00000000
.L_45:


//--------------------- .nv.compat                --------------------------
	.section	.nv.compat,"",@"SHT_CUDA_COMPAT_INFO"
	.align	4
        /*0000*/ 	.byte	0x02, 0x09, 0x00, 0x00, 0x02, 0x02, 0x01, 0x00, 0x02, 0x05, 0x05, 0x00, 0x03, 0x07, 0x01, 0x01
        /*0010*/ 	.byte	0x02, 0x03, 0x00, 0x00, 0x02, 0x06, 0x01, 0x00, 0x04, 0x0b, 0x08, 0x00, 0x01, 0x00, 0x00, 0x00
        /*0020*/ 	.byte	0x00, 0x00, 0x00, 0x00


//--------------------- .nv.info._Z9normalizeP7double2 --------------------------
	.section	.nv.info._Z9normalizeP7double2,"",@"SHT_CUDA_INFO"
	.sectionflags	@""
	.align	4


	//----- nvinfo : EIATTR_CUDA_API_VERSION
	.align		4
        /*0000*/ 	.byte	0x04, 0x37
        /*0002*/ 	.short	(.L_47 - .L_46)
.L_46:
        /*0004*/ 	.word	0x00000082


	//----- nvinfo : EIATTR_KPARAM_INFO
	.align		4
.L_47:
        /*0008*/ 	.byte	0x04, 0x17
        /*000a*/ 	.short	(.L_49 - .L_48)
.L_48:
        /*000c*/ 	.word	0x00000000
        /*0010*/ 	.short	0x0000
        /*0012*/ 	.short	0x0000
        /*0014*/ 	.byte	0x00, 0xf5, 0x21, 0x00


	//----- nvinfo : EIATTR_SPARSE_MMA_MASK
	.align		4
.L_49:
        /*0018*/ 	.byte	0x03, 0x50
        /*001a*/ 	.short	0x0000


	//----- nvinfo : EIATTR_MAXREG_COUNT
	.align		4
        /*001c*/ 	.byte	0x03, 0x1b
        /*001e*/ 	.short	0x00ff


	//----- nvinfo : EIATTR_MERCURY_ISA_VERSION
	.align		4
        /*0020*/ 	.byte	0x03, 0x5f
        /*0022*/ 	.short	0x0101


	//----- nvinfo : EIATTR_VRC_CTA_INIT_COUNT
	.align		4
        /*0024*/ 	.byte	0x02, 0x4a
	.zero		1
	.zero		1


	//----- nvinfo : EIATTR_EXIT_INSTR_OFFSETS
	.align		4
        /*0028*/ 	.byte	0x04, 0x1c
        /*002a*/ 	.short	(.L_51 - .L_50)


	//   ....[0]....
.L_50:
        /*002c*/ 	.word	0x00000060


	//   ....[1]....
        /*0030*/ 	.word	0x000000e0


	//----- nvinfo : EIATTR_CBANK_PARAM_SIZE
	.align		4
.L_51:
        /*0034*/ 	.byte	0x03, 0x19
        /*0036*/ 	.short	0x0008


	//----- nvinfo : EIATTR_PARAM_CBANK
	.align		4
        /*0038*/ 	.byte	0x04, 0x0a
        /*003a*/ 	.short	(.L_53 - .L_52)
	.align		4
.L_52:
        /*003c*/ 	.word	index@(.nv.constant0._Z9normalizeP7double2)
        /*0040*/ 	.short	0x0380
        /*0042*/ 	.short	0x0008


	//----- nvinfo : EIATTR_SW_WAR
	.align		4
.L_53:
        /*0044*/ 	.byte	0x04, 0x36
        /*0046*/ 	.short	(.L_55 - .L_54)
.L_54:
        /*0048*/ 	.word	0x00000008
.L_55:


//--------------------- .nv.info._Z15update_momentumP7double2PKdS2_ --------------------------
	.section	.nv.info._Z15update_momentumP7double2PKdS2_,"",@"SHT_CUDA_INFO"
	.sectionflags	@""
	.align	4


	//----- nvinfo : EIATTR_CUDA_API_VERSION
	.align		4
        /*0000*/ 	.byte	0x04, 0x37
        /*0002*/ 	.short	(.L_57 - .L_56)
.L_56:
        /*0004*/ 	.word	0x00000082


	//----- nvinfo : EIATTR_KPARAM_INFO
	.align		4
.L_57:
        /*0008*/ 	.byte	0x04, 0x17
        /*000a*/ 	.short	(.L_59 - .L_58)
.L_58:
        /*000c*/ 	.word	0x00000000
        /*0010*/ 	.short	0x0002
        /*0012*/ 	.short	0x0010
        /*0014*/ 	.byte	0x00, 0xf5, 0x21, 0x00


	//----- nvinfo : EIATTR_KPARAM_INFO
	.align		4
.L_59:
        /*0018*/ 	.byte	0x04, 0x17
        /*001a*/ 	.short	(.L_61 - .L_60)
.L_60:
        /*001c*/ 	.word	0x00000000
        /*0020*/ 	.short	0x0001
        /*0022*/ 	.short	0x0008
        /*0024*/ 	.byte	0x00, 0xf5, 0x21, 0x00


	//----- nvinfo : EIATTR_KPARAM_INFO
	.align		4
.L_61:
        /*0028*/ 	.byte	0x04, 0x17
        /*002a*/ 	.short	(.L_63 - .L_62)
.L_62:
        /*002c*/ 	.word	0x00000000
        /*0030*/ 	.short	0x0000
        /*0032*/ 	.short	0x0000
        /*0034*/ 	.byte	0x00, 0xf5, 0x21, 0x00


	//----- nvinfo : EIATTR_SPARSE_MMA_MASK
	.align		4
.L_63:
        /*0038*/ 	.byte	0x03, 0x50
        /*003a*/ 	.short	0x0000


	//----- nvinfo : EIATTR_MAXREG_COUNT
	.align		4
        /*003c*/ 	.byte	0x03, 0x1b
        /*003e*/ 	.short	0x00ff


	//----- nvinfo : EIATTR_MERCURY_ISA_VERSION
	.align		4
        /*0040*/ 	.byte	0x03, 0x5f
        /*0042*/ 	.short	0x0101


	//----- nvinfo : EIATTR_VRC_CTA_INIT_COUNT
	.align		4
        /*0044*/ 	.byte	0x02, 0x4a
	.zero		1
	.zero		1


	//----- nvinfo : EIATTR_EXIT_INSTR_OFFSETS
	.align		4
        /*0048*/ 	.byte	0x04, 0x1c
        /*004a*/ 	.short	(.L_65 - .L_64)


	//   ....[0]....
.L_64:
        /*004c*/ 	.word	0x000000c0


	//   ....[1]....
        /*0050*/ 	.word	0x00000980


	//----- nvinfo : EIATTR_CRS_STACK_SIZE
	.align		4
.L_65:
        /*0054*/ 	.byte	0x04, 0x1e
        /*0056*/ 	.short	(.L_67 - .L_66)
.L_66:
        /*0058*/ 	.word	0x00000000


	//----- nvinfo : EIATTR_CBANK_PARAM_SIZE
	.align		4
.L_67:
        /*005c*/ 	.byte	0x03, 0x19
        /*005e*/ 	.short	0x0018


	//----- nvinfo : EIATTR_PARAM_CBANK
	.align		4
        /*0060*/ 	.byte	0x04, 0x0a
        /*0062*/ 	.short	(.L_69 - .L_68)
	.align		4
.L_68:
        /*0064*/ 	.word	index@(.nv.constant0._Z15update_momentumP7double2PKdS2_)
        /*0068*/ 	.short	0x0380
        /*006a*/ 	.short	0x0018


	//----- nvinfo : EIATTR_SW_WAR
	.align		4
.L_69:
        /*006c*/ 	.byte	0x04, 0x36
        /*006e*/ 	.short	(.L_71 - .L_70)
.L_70:
        /*0070*/ 	.word	0x00000008
.L_71:


//--------------------- .nv.info._Z15update_positionP7double2PKd --------------------------
	.section	.nv.info._Z15update_positionP7double2PKd,"",@"SHT_CUDA_INFO"
	.sectionflags	@""
	.align	4


	//----- nvinfo : EIATTR_CUDA_API_VERSION
	.align		4
        /*0000*/ 	.byte	0x04, 0x37
        /*0002*/ 	.short	(.L_73 - .L_72)
.L_72:
        /*0004*/ 	.word	0x00000082


	//----- nvinfo : EIATTR_KPARAM_INFO
	.align		4
.L_73:
        /*0008*/ 	.byte	0x04, 0x17
        /*000a*/ 	.short	(.L_75 - .L_74)
.L_74:
        /*000c*/ 	.word	0x00000000
        /*0010*/ 	.short	0x0001
        /*0012*/ 	.short	0x0008
        /*0014*/ 	.byte	0x00, 0xf5, 0x21, 0x00


	//----- nvinfo : EIATTR_KPARAM_INFO
	.align		4
.L_75:
        /*0018*/ 	.byte	0x04, 0x17
        /*001a*/ 	.short	(.L_77 - .L_76)
.L_76:
        /*001c*/ 	.word	0x00000000
        /*0020*/ 	.short	0x0000
        /*0022*/ 	.short	0x0000
        /*0024*/ 	.byte	0x00, 0xf5, 0x21, 0x00


	//----- nvinfo : EIATTR_SPARSE_MMA_MASK
	.align		4
.L_77:
        /*0028*/ 	.byte	0x03, 0x50
        /*002a*/ 	.short	0x0000


	//----- nvinfo : EIATTR_MAXREG_COUNT
	.align		4
        /*002c*/ 	.byte	0x03, 0x1b
        /*002e*/ 	.short	0x00ff


	//----- nvinfo : EIATTR_MERCURY_ISA_VERSION
	.align		4
        /*0030*/ 	.byte	0x03, 0x5f
        /*0032*/ 	.short	0x0101


	//----- nvinfo : EIATTR_VRC_CTA_INIT_COUNT
	.align		4
        /*0034*/ 	.byte	0x02, 0x4a
	.zero		1
	.zero		1


	//----- nvinfo : EIATTR_EXIT_INSTR_OFFSETS
	.align		4
        /*0038*/ 	.byte	0x04, 0x1c
        /*003a*/ 	.short	(.L_79 - .L_78)


	//   ....[0]....
.L_78:
        /*003c*/ 	.word	0x000000c0


	//   ....[1]....
        /*0040*/ 	.word	0x00000900


	//----- nvinfo : EIATTR_CRS_STACK_SIZE
	.align		4
.L_79:
        /*0044*/ 	.byte	0x04, 0x1e
        /*0046*/ 	.short	(.L_81 - .L_80)
.L_80:
        /*0048*/ 	.word	0x00000000


	//----- nvinfo : EIATTR_CBANK_PARAM_SIZE
	.align		4
.L_81:
        /*004c*/ 	.byte	0x03, 0x19
        /*004e*/ 	.short	0x0010


	//----- nvinfo : EIATTR_PARAM_CBANK
	.align		4
        /*0050*/ 	.byte	0x04, 0x0a
        /*0052*/ 	.short	(.L_83 - .L_82)
	.align		4
.L_82:
        /*0054*/ 	.word	index@(.nv.constant0._Z15update_positionP7double2PKd)
        /*0058*/ 	.short	0x0380
        /*005a*/ 	.short	0x0010


	//----- nvinfo : EIATTR_SW_WAR
	.align		4
.L_83:
        /*005c*/ 	.byte	0x04, 0x36
        /*005e*/ 	.short	(.L_85 - .L_84)
.L_84:
        /*0060*/ 	.word	0x00000008
.L_85:


//--------------------- .nv.info._Z17init_wavefunctionPKdS0_P7double2 --------------------------
	.section	.nv.info._Z17init_wavefunctionPKdS0_P7double2,"",@"SHT_CUDA_INFO"
	.sectionflags	@""
	.align	4


	//----- nvinfo : EIATTR_CUDA_API_VERSION
	.align		4
        /*0000*/ 	.byte	0x04, 0x37
        /*0002*/ 	.short	(.L_87 - .L_86)
.L_86:
        /*0004*/ 	.word	0x00000082


	//----- nvinfo : EIATTR_KPARAM_INFO
	.align		4
.L_87:
        /*0008*/ 	.byte	0x04, 0x17
        /*000a*/ 	.short	(.L_89 - .L_88)
.L_88:
        /*000c*/ 	.word	0x00000000
        /*0010*/ 	.short	0x0002
        /*0012*/ 	.short	0x0010
        /*0014*/ 	.byte	0x00, 0xf5, 0x21, 0x00


	//----- nvinfo : EIATTR_KPARAM_INFO
	.align		4
.L_89:
        /*0018*/ 	.byte	0x04, 0x17
        /*001a*/ 	.short	(.L_91 - .L_90)
.L_90:
        /*001c*/ 	.word	0x00000000
        /*0020*/ 	.short	0x0001
        /*0022*/ 	.short	0x0008
        /*0024*/ 	.byte	0x00, 0xf5, 0x21, 0x00


	//----- nvinfo : EIATTR_KPARAM_INFO
	.align		4
.L_91:
        /*0028*/ 	.byte	0x04, 0x17
        /*002a*/ 	.short	(.L_93 - .L_92)
.L_92:
        /*002c*/ 	.word	0x00000000
        /*0030*/ 	.short	0x0000
        /*0032*/ 	.short	0x0000
        /*0034*/ 	.byte	0x00, 0xf5, 0x21, 0x00


	//----- nvinfo : EIATTR_SPARSE_MMA_MASK
	.align		4
.L_93:
        /*0038*/ 	.byte	0x03, 0x50
        /*003a*/ 	.short	0x0000


	//----- nvinfo : EIATTR_MAXREG_COUNT
	.align		4
        /*003c*/ 	.byte	0x03, 0x1b
        /*003e*/ 	.short	0x00ff


	//----- nvinfo : EIATTR_MERCURY_ISA_VERSION
	.align		4
        /*0040*/ 	.byte	0x03, 0x5f
        /*0042*/ 	.short	0x0101


	//----- nvinfo : EIATTR_VRC_CTA_INIT_COUNT
	.align		4
        /*0044*/ 	.byte	0x02, 0x4a
	.zero		1
	.zero		1


	//----- nvinfo : EIATTR_EXIT_INSTR_OFFSETS
	.align		4
        /*0048*/ 	.byte	0x04, 0x1c
        /*004a*/ 	.short	(.L_95 - .L_94)


	//   ....[0]....
.L_94:
        /*004c*/ 	.word	0x000000c0


	//   ....[1]....
        /*0050*/ 	.word	0x00000e80


	//----- nvinfo : EIATTR_CRS_STACK_SIZE
	.align		4
.L_95:
        /*0054*/ 	.byte	0x04, 0x1e
        /*0056*/ 	.short	(.L_97 - .L_96)
.L_96:
        /*0058*/ 	.word	0x00000000


	//----- nvinfo : EIATTR_CBANK_PARAM_SIZE
	.align		4
.L_97:
        /*005c*/ 	.byte	0x03, 0x19
        /*005e*/ 	.short	0x0018


	//----- nvinfo : EIATTR_PARAM_CBANK
	.align		4
        /*0060*/ 	.byte	0x04, 0x0a
        /*0062*/ 	.short	(.L_99 - .L_98)
	.align		4
.L_98:
        /*0064*/ 	.word	index@(.nv.constant0._Z17init_wavefunctionPKdS0_P7double2)
        /*0068*/ 	.short	0x0380
        /*006a*/ 	.short	0x0018


	//----- nvinfo : EIATTR_SW_WAR
	.align		4
.L_99:
        /*006c*/ 	.byte	0x04, 0x36
        /*006e*/ 	.short	(.L_101 - .L_100)
.L_100:
        /*0070*/ 	.word	0x00000008
.L_101:


//--------------------- .nv.info._Z14init_potentialPKdS0_Pd --------------------------
	.section	.nv.info._Z14init_potentialPKdS0_Pd,"",@"SHT_CUDA_INFO"
	.sectionflags	@""
	.align	4


	//----- nvinfo : EIATTR_CUDA_API_VERSION
	.align		4
        /*0000*/ 	.byte	0x04, 0x37
        /*0002*/ 	.short	(.L_103 - .L_102)
.L_102:
        /*0004*/ 	.word	0x00000082


	//----- nvinfo : EIATTR_KPARAM_INFO
	.align		4
.L_103:
        /*0008*/ 	.byte	0x04, 0x17
        /*000a*/ 	.short	(.L_105 - .L_104)
.L_104:
        /*000c*/ 	.word	0x00000000
        /*0010*/ 	.short	0x0002
        /*0012*/ 	.short	0x0010
        /*0014*/ 	.byte	0x00, 0xf5, 0x21, 0x00


	//----- nvinfo : EIATTR_KPARAM_INFO
	.align		4
.L_105:
        /*0018*/ 	.byte	0x04, 0x17
        /*001a*/ 	.short	(.L_107 - .L_106)
.L_106:
        /*001c*/ 	.word	0x00000000
        /*0020*/ 	.short	0x0001
        /*0022*/ 	.short	0x0008
        /*0024*/ 	.byte	0x00, 0xf5, 0x21, 0x00


	//----- nvinfo : EIATTR_KPARAM_INFO
	.align		4
.L_107:
        /*0028*/ 	.byte	0x04, 0x17
        /*002a*/ 	.short	(.L_109 - .L_108)
.L_108:
        /*002c*/ 	.word	0x00000000
        /*0030*/ 	.short	0x0000
        /*0032*/ 	.short	0x0000
        /*0034*/ 	.byte	0x00, 0xf5, 0x21, 0x00


	//----- nvinfo : EIATTR_SPARSE_MMA_MASK
	.align		4
.L_109:
        /*0038*/ 	.byte	0x03, 0x50
        /*003a*/ 	.short	0x0000


	//----- nvinfo : EIATTR_MAXREG_COUNT
	.align		4
        /*003c*/ 	.byte	0x03, 0x1b
        /*003e*/ 	.short	0x00ff


	//----- nvinfo : EIATTR_MERCURY_ISA_VERSION
	.align		4
        /*0040*/ 	.byte	0x03, 0x5f
        /*0042*/ 	.short	0x0101


	//----- nvinfo : EIATTR_VRC_CTA_INIT_COUNT
	.align		4
        /*0044*/ 	.byte	0x02, 0x4a
	.zero		1
	.zero		1


	//----- nvinfo : EIATTR_EXIT_INSTR_OFFSETS
	.align		4
        /*0048*/ 	.byte	0x04, 0x1c
        /*004a*/ 	.short	(.L_111 - .L_110)


	//   ....[0]....
.L_110:
        /*004c*/ 	.word	0x000000b0


	//   ....[1]....
        /*0050*/ 	.word	0x00000220


	//----- nvinfo : EIATTR_CBANK_PARAM_SIZE
	.align		4
.L_111:
        /*0054*/ 	.byte	0x03, 0x19
        /*0056*/ 	.short	0x0018


	//----- nvinfo : EIATTR_PARAM_CBANK
	.align		4
        /*0058*/ 	.byte	0x04, 0x0a
        /*005a*/ 	.short	(.L_113 - .L_112)
	.align		4
.L_112:
        /*005c*/ 	.word	index@(.nv.constant0._Z14init_potentialPKdS0_Pd)
        /*0060*/ 	.short	0x0380
        /*0062*/ 	.short	0x0018


	//----- nvinfo : EIATTR_SW_WAR
	.align		4
.L_113:
        /*0064*/ 	.byte	0x04, 0x36
        /*0066*/ 	.short	(.L_115 - .L_114)
.L_114:
        /*0068*/ 	.word	0x00000008
.L_115:


//--------------------- .nv.info._Z10setup_gridPdS_ --------------------------
	.section	.nv.info._Z10setup_gridPdS_,"",@"SHT_CUDA_INFO"
	.sectionflags	@""
	.align	4


	//----- nvinfo : EIATTR_CUDA_API_VERSION
	.align		4
        /*0000*/ 	.byte	0x04, 0x37
        /*0002*/ 	.short	(.L_117 - .L_116)
.L_116:
        /*0004*/ 	.word	0x00000082


	//----- nvinfo : EIATTR_KPARAM_INFO
	.align		4
.L_117:
        /*0008*/ 	.byte	0x04, 0x17
        /*000a*/ 	.short	(.L_119 - .L_118)
.L_118:
        /*000c*/ 	.word	0x00000000
        /*0010*/ 	.short	0x0001
        /*0012*/ 	.short	0x0008
        /*0014*/ 	.byte	0x00, 0xf5, 0x21, 0x00


	//----- nvinfo : EIATTR_KPARAM_INFO
	.align		4
.L_119:
        /*0018*/ 	.byte	0x04, 0x17
        /*001a*/ 	.short	(.L_121 - .L_120)
.L_120:
        /*001c*/ 	.word	0x00000000
        /*0020*/ 	.short	0x0000
        /*0022*/ 	.short	0x0000
        /*0024*/ 	.byte	0x00, 0xf5, 0x21, 0x00


	//----- nvinfo : EIATTR_SPARSE_MMA_MASK
	.align		4
.L_121:
        /*0028*/ 	.byte	0x03, 0x50
        /*002a*/ 	.short	0x0000


	//----- nvinfo : EIATTR_MAXREG_COUNT
	.align		4
        /*002c*/ 	.byte	0x03, 0x1b
        /*002e*/ 	.short	0x00ff


	//----- nvinfo : EIATTR_MERCURY_ISA_VERSION
	.align		4
        /*0030*/ 	.byte	0x03, 0x5f
        /*0032*/ 	.short	0x0101


	//----- nvinfo : EIATTR_VRC_CTA_INIT_COUNT
	.align		4
        /*0034*/ 	.byte	0x02, 0x4a
	.zero		1
	.zero		1


	//----- nvinfo : EIATTR_EXIT_INSTR_OFFSETS
	.align		4
        /*0038*/ 	.byte	0x04, 0x1c
        /*003a*/ 	.short	(.L_123 - .L_122)


	//   ....[0]....
.L_122:
        /*003c*/ 	.word	0x00000060


	//   ....[1]....
        /*0040*/ 	.word	0x00000120


	//----- nvinfo : EIATTR_CBANK_PARAM_SIZE
	.align		4
.L_123:
        /*0044*/ 	.byte	0x03, 0x19
        /*0046*/ 	.short	0x0010


	//----- nvinfo : EIATTR_PARAM_CBANK
	.align		4
        /*0048*/ 	.byte	0x04, 0x0a
        /*004a*/ 	.short	(.L_125 - .L_124)
	.align		4
.L_124:
        /*004c*/ 	.word	index@(.nv.constant0._Z10setup_gridPdS_)
        /*0050*/ 	.short	0x0380
        /*0052*/ 	.short	0x0010


	//----- nvinfo : EIATTR_SW_WAR
	.align		4
.L_125:
        /*0054*/ 	.byte	0x04, 0x36
        /*0056*/ 	.short	(.L_127 - .L_126)
.L_126:
        /*0058*/ 	.word	0x00000008
.L_127:


//--------------------- .nv.callgraph             --------------------------
	.section	.nv.callgraph,"",@"SHT_CUDA_CALLGRAPH"
	.align	4
	.sectionentsize	8
	.align		4
        /*0000*/ 	.word	0x00000000
	.align		4
        /*0004*/ 	.word	0xffffffff
	.align		4
        /*0008*/ 	.word	0x00000000
	.align		4
        /*000c*/ 	.word	0xfffffffe
	.align		4
        /*0010*/ 	.word	0x00000000
	.align		4
        /*0014*/ 	.word	0xfffffffd
	.align		4
        /*0018*/ 	.word	0x00000000
	.align		4
        /*001c*/ 	.word	0xfffffffc


//--------------------- .nv.constant4             --------------------------
	.section	.nv.constant4,"a",@progbits
	.align	8
	.align		8
.nv.constant4:
        /*0000*/ 	.dword	__cudart_i2opi_d
	.align		8
        /*0008*/ 	.dword	__cudart_sin_cos_coeffs


//--------------------- .text._Z9normalizeP7double2 --------------------------
	.section	.text._Z9normalizeP7double2,"ax",@progbits
	.align	128
        .global         _Z9normalizeP7double2
        .type           _Z9normalizeP7double2,@function
        .size           _Z9normalizeP7double2,(.L_x_57 - _Z9normalizeP7double2)
        .other          _Z9normalizeP7double2,@"STO_CUDA_ENTRY STV_DEFAULT"
_Z9normalizeP7double2:
.text._Z9normalizeP7double2:
[----:B------:R-:W-:Y:S01]  /*0000*/  LDC R1, c[0x0][0x37c] ;  /* 0x0000df00ff017b82 */ /* 0x000fe20000000800 */
[----:B------:R-:W0:Y:S07]  /*0010*/  S2R R0, SR_TID.X ;  /* 0x0000000000007919 */ /* 0x000e2e0000002100 */
[----:B------:R-:W0:Y:S08]  /*0020*/  S2UR UR4, SR_CTAID.X ;  /* 0x00000000000479c3 */ /* 0x000e300000002500 */
[----:B------:R-:W0:Y:S02]  /*0030*/  LDC R5, c[0x0][0x360] ;  /* 0x0000d800ff057b82 */ /* 0x000e240000000800 */
[----:B0-----:R-:W-:-:S05]  /*0040*/  IMAD R5, R5, UR4, R0 ;  /* 0x0000000405057c24 */ /* 0x001fca000f8e0200 */
[----:B------:R-:W-:-:S13]  /*0050*/  ISETP.GT.AND P0, PT, R5, 0x3fff, PT ;  /* 0x00003fff0500780c */ /* 0x000fda0003f04270 */
[----:B------:R-:W-:Y:S05]  /*0060*/  @P0 EXIT ;  /* 0x000000000000094d */ /* 0x000fea0003800000 */
[----:B------:R-:W0:Y:S01]  /*0070*/  LDC.64 R2, c[0x0][0x380] ;  /* 0x0000e000ff027b82 */ /* 0x000e220000000a00 */
[----:B------:R-:W1:Y:S01]  /*0080*/  LDCU.64 UR4, c[0x0][0x358] ;  /* 0x00006b00ff0477ac */ /* 0x000e620008000a00 */
[----:B0-----:R-:W-:-:S05]  /*0090*/  IMAD.WIDE R2, R5, 0x10, R2 ;  /* 0x0000001005027825 */ /* 0x001fca00078e0202 */
[----:B-1----:R-:W2:Y:S02]  /*00a0*/  LDG.E.128 R4, desc[UR4][R2.64] ;  /* 0x0000000402047981 */ /* 0x002ea4000c1e1d00 */
[----:B--2---:R-:W-:Y:S02]  /*00b0*/  DMUL R4, R4, 6.103515625e-05 ;  /* 0x3f10000004047828 */ /* 0x004fe40000000000 */
[----:B------:R-:W-:-:S07]  /*00c0*/  DMUL R6, R6, 6.103515625e-05 ;  /* 0x3f10000006067828 */ /* 0x000fce0000000000 */
[----:B------:R-:W-:Y:S01]  /*00d0*/  STG.E.128 desc[UR4][R2.64], R4 ;  /* 0x0000000402007986 */ /* 0x000fe2000c101d04 */
[----:B------:R-:W-:Y:S05]  /*00e0*/  EXIT ;  /* 0x000000000000794d */ /* 0x000fea0003800000 */
.L_x_0:
[----:B------:R-:W-:-:S00]  /*00f0*/  BRA `(.L_x_0) ;  /* 0xfffffffc00fc7947 */ /* 0x000fc0000383ffff */
[----:B------:R-:W-:-:S00]  /*0100*/  NOP ;  /* 0x0000000000007918 */ /* 0x000fc00000000000 */
[----:B------:R-:W-:-:S00]  /*0110*/  NOP ;  /* 0x0000000000007918 */ /* 0x000fc00000000000 */
[----:B------:R-:W-:-:S00]  /*0120*/  NOP ;  /* 0x0000000000007918 */ /* 0x000fc00000000000 */
[----:B------:R-:W-:-:S00]  /*0130*/  NOP ;  /* 0x0000000000007918 */ /* 0x000fc00000000000 */
[----:B------:R-:W-:-:S00]  /*0140*/  NOP ;  /* 0x0000000000007918 */ /* 0x000fc00000000000 */
[----:B------:R-:W-:-:S00]  /*0150*/  NOP ;  /* 0x0000000000007918 */ /* 0x000fc00000000000 */
[----:B------:R-:W-:-:S00]  /*0160*/  NOP ;  /* 0x0000000000007918 */ /* 0x000fc00000000000 */
[----:B------:R-:W-:-:S00]  /*0170*/  NOP ;  /* 0x0000000000007918 */ /* 0x000fc00000000000 */
.L_x_57:


//--------------------- .text._Z15update_momentumP7double2PKdS2_ --------------------------
	.section	.text._Z15update_momentumP7double2PKdS2_,"ax",@progbits
	.align	128
        .global         _Z15update_momentumP7double2PKdS2_
        .type           _Z15update_momentumP7double2PKdS2_,@function
        .size           _Z15update_momentumP7double2PKdS2_,(.L_x_53 - _Z15update_momentumP7double2PKdS2_)
        .other          _Z15update_momentumP7double2PKdS2_,@"STO_CUDA_ENTRY STV_DEFAULT"
_Z15update_momentumP7double2PKdS2_:
.text._Z15update_momentumP7double2PKdS2_:
[----:B------:R-:W0:Y:S01]  /*0000*/  LDC R1, c[0x0][0x37c] ;  /* 0x0000df00ff017b82 */ /* 0x000e220000000800 */
[----:B------:R-:W1:Y:S07]  /*0010*/  S2R R5, SR_TID.Y ;  /* 0x0000000000057919 */ /* 0x000e6e0000002200 */
[----:B------:R-:W2:Y:S01]  /*0020*/  LDC R3, c[0x0][0x360] ;  /* 0x0000d800ff037b82 */ /* 0x000ea20000000800 */
[----:B0-----:R-:W-:Y:S01]  /*0030*/  VIADD R1, R1, 0xffffffd8 ;  /* 0xffffffd801017836 */ /* 0x001fe20000000000 */
[----:B------:R-:W2:Y:S06]  /*0040*/  S2R R0, SR_TID.X ;  /* 0x0000000000007919 */ /* 0x000eac0000002100 */
[----:B------:R-:W1:Y:S08]  /*0050*/  S2UR UR5, SR_CTAID.Y ;  /* 0x00000000000579c3 */ /* 0x000e700000002600 */
[----:B------:R-:W1:Y:S08]  /*0060*/  LDC R2, c[0x0][0x364] ;  /* 0x0000d900ff027b82 */ /* 0x000e700000000800 */
[----:B------:R-:W2:Y:S01]  /*0070*/  S2UR UR4, SR_CTAID.X ;  /* 0x00000000000479c3 */ /* 0x000ea20000002500 */
[----:B-1----:R-:W-:-:S05]  /*0080*/  IMAD R2, R2, UR5, R5 ;  /* 0x0000000502027c24 */ /* 0x002fca000f8e0205 */
[----:B------:R-:W-:Y:S01]  /*0090*/  ISETP.GT.U32.AND P0, PT, R2, 0x7f, PT ;  /* 0x0000007f0200780c */ /* 0x000fe20003f04070 */
[----:B--2---:R-:W-:-:S05]  /*00a0*/  IMAD R3, R3, UR4, R0 ;  /* 0x0000000403037c24 */ /* 0x004fca000f8e0200 */
[----:B------:R-:W-:-:S13]  /*00b0*/  ISETP.GT.OR P0, PT, R3, 0x7f, P0 ;  /* 0x0000007f0300780c */ /* 0x000fda0000704670 */
[----:B------:R-:W-:Y:S05]  /*00c0*/  @P0 EXIT ;  /* 0x000000000000094d */ /* 0x000fea0003800000 */
[----:B------:R-:W0:Y:S01]  /*00d0*/  LDC.64 R6, c[0x0][0x390] ;  /* 0x0000e400ff067b82 */ /* 0x000e220000000a00 */
[----:B------:R-:W1:Y:S07]  /*00e0*/  LDCU.64 UR4, c[0x0][0x358] ;  /* 0x00006b00ff0477ac */ /* 0x000e6e0008000a00 */
[----:B------:R-:W2:Y:S01]  /*00f0*/  LDC.64 R4, c[0x0][0x388] ;  /* 0x0000e200ff047b82 */ /* 0x000ea20000000a00 */
[----:B0-----:R-:W-:-:S06]  /*0100*/  IMAD.WIDE.U32 R6, R2, 0x8, R6 ;  /* 0x0000000802067825 */ /* 0x001fcc00078e0006 */
[----:B-1----:R-:W3:Y:S01]  /*0110*/  LDG.E.64 R6, desc[UR4][R6.64] ;  /* 0x0000000406067981 */ /* 0x002ee2000c1e1b00 */
[----:B--2---:R-:W-:-:S06]  /*0120*/  IMAD.WIDE R4, R3, 0x8, R4 ;  /* 0x0000000803047825 */ /* 0x004fcc00078e0204 */
[----:B------:R-:W2:Y:S01]  /*0130*/  LDG.E.64 R4, desc[UR4][R4.64] ;  /* 0x0000000404047981 */ /* 0x000ea2000c1e1b00 */
[----:B------:R-:W-:Y:S01]  /*0140*/  UMOV UR6, 0xd2f1a9fc ;  /* 0xd2f1a9fc00067882 */ /* 0x000fe20000000000 */
[----:B------:R-:W-:Y:S01]  /*0150*/  UMOV UR7, 0x3f50624d ;  /* 0x3f50624d00077882 */ /* 0x000fe20000000000 */
[----:B------:R-:W-:Y:S01]  /*0160*/  BSSY.RECONVERGENT B0, `(.L_x_1) ;  /* 0x0000021000007945 */ /* 0x000fe20003800200 */
[----:B---3--:R-:W-:-:S08]  /*0170*/  DMUL R8, R6, R6 ;  /* 0x0000000606087228 */ /* 0x008fd00000000000 */
[----:B--2---:R-:W-:-:S08]  /*0180*/  DFMA R8, R4, R4, R8 ;  /* 0x000000040408722b */ /* 0x004fd00000000008 */
[----:B------:R-:W-:-:S08]  /*0190*/  DMUL R8, R8, UR6 ;  /* 0x0000000608087c28 */ /* 0x000fd00008000000 */
[----:B------:R-:W-:-:S08]  /*01a0*/  DMUL R10, R8, 0.5 ;  /* 0x3fe00000080a7828 */ /* 0x000fd00000000000 */
[----:B------:R-:W-:-:S14]  /*01b0*/  DSETP.NEU.AND P0, PT, |R10|, +INF , PT ;  /* 0x7ff000000a00742a */ /* 0x000fdc0003f0d200 */
[----:B------:R-:W-:Y:S01]  /*01c0*/  @!P0 DMUL R8, RZ, R10 ;  /* 0x0000000aff088228 */ /* 0x000fe20000000000 */
[----:B------:R-:W-:Y:S01]  /*01d0*/  @!P0 IMAD.MOV.U32 R0, RZ, RZ, 0x1 ;  /* 0x00000001ff008424 */ /* 0x000fe200078e00ff */
[----:B------:R-:W-:Y:S09]  /*01e0*/  @!P0 BRA `(.L_x_2) ;  /* 0x0000000000608947 */ /* 0x000ff20003800000 */
[----:B------:R-:W-:Y:S01]  /*01f0*/  UMOV UR6, 0x6dc9c883 ;  /* 0x6dc9c88300067882 */ /* 0x000fe20000000000 */
[----:B------:R-:W-:Y:S01]  /*0200*/  UMOV UR7, 0x3fe45f30 ;  /* 0x3fe45f3000077882 */ /* 0x000fe20000000000 */
[C---:B------:R-:W-:Y:S01]  /*0210*/  DSETP.GE.AND P0, PT, |R10|.reuse, 2.14748364800000000000e+09, PT ;  /* 0x41e000000a00742a */ /* 0x040fe20003f06200 */
[----:B------:R-:W-:Y:S01]  /*0220*/  BSSY.RECONVERGENT B1, `(.L_x_3) ;  /* 0x0000013000017945 */ /* 0x000fe20003800200 */
[----:B------:R-:W-:Y:S01]  /*0230*/  DMUL R4, R10, UR6 ;  /* 0x000000060a047c28 */ /* 0x000fe20008000000 */
[----:B------:R-:W-:Y:S01]  /*0240*/  UMOV UR6, 0x54442d18 ;  /* 0x54442d1800067882 */ /* 0x000fe20000000000 */
[----:B------:R-:W-:-:S04]  /*0250*/  UMOV UR7, 0x3ff921fb ;  /* 0x3ff921fb00077882 */ /* 0x000fc80000000000 */
[----:B------:R-:W0:Y:S08]  /*0260*/  F2I.F64 R0, R4 ;  /* 0x0000000400007311 */ /* 0x000e300000301100 */
[----:B0-----:R-:W0:Y:S02]  /*0270*/  I2F.F64 R8, R0 ;  /* 0x0000000000087312 */ /* 0x001e240000201c00 */
[----:B0-----:R-:W-:Y:S01]  /*0280*/  DFMA R6, R8, -UR6, R10 ;  /* 0x8000000608067c2b */ /* 0x001fe2000800000a */
[----:B------:R-:W-:Y:S01]  /*0290*/  UMOV UR6, 0x33145c00 ;  /* 0x33145c0000067882 */ /* 0x000fe20000000000 */
[----:B------:R-:W-:-:S06]  /*02a0*/  UMOV UR7, 0x3c91a626 ;  /* 0x3c91a62600077882 */ /* 0x000fcc0000000000 */
[----:B------:R-:W-:Y:S01]  /*02b0*/  DFMA R6, R8, -UR6, R6 ;  /* 0x8000000608067c2b */ /* 0x000fe20008000006 */
[----:B------:R-:W-:Y:S01]  /*02c0*/  UMOV UR6, 0x252049c0 ;  /* 0x252049c000067882 */ /* 0x000fe20000000000 */
[----:B------:R-:W-:-:S06]  /*02d0*/  UMOV UR7, 0x397b839a ;  /* 0x397b839a00077882 */ /* 0x000fcc0000000000 */
[----:B------:R-:W-:Y:S01]  /*02e0*/  DFMA R8, R8, -UR6, R6 ;  /* 0x8000000608087c2b */ /* 0x000fe20008000006 */
[----:B------:R-:W-:Y:S10]  /*02f0*/  @!P0 BRA `(.L_x_4) ;  /* 0x0000000000148947 */ /* 0x000ff40003800000 */
[----:B------:R-:W-:Y:S01]  /*0300*/  IMAD.MOV.U32 R8, RZ, RZ, R10 ;  /* 0x000000ffff087224 */ /* 0x000fe200078e000a */
[----:B------:R-:W-:Y:S01]  /*0310*/  MOV R0, 0x340 ;  /* 0x0000034000007802 */ /* 0x000fe20000000f00 */
[----:B------:R-:W-:-:S07]  /*0320*/  IMAD.MOV.U32 R5, RZ, RZ, R11 ;  /* 0x000000ffff057224 */ /* 0x000fce00078e000b */
[----:B------:R-:W-:Y:S05]  /*0330*/  CALL.REL.NOINC `($_Z15update_momentumP7double2PKdS2_$__internal_trig_reduction_slowpathd) ;  /* 0x0000000400947944 */ /* 0x000fea0003c00000 */
[----:B------:R-:W-:-:S07]  /*0340*/  IMAD.MOV.U32 R0, RZ, RZ, R6 ;  /* 0x000000ffff007224 */ /* 0x000fce00078e0006 */
.L_x_4:
[----:B------:R-:W-:Y:S05]  /*0350*/  BSYNC.RECONVERGENT B1 ;  /* 0x0000000000017941 */ /* 0x000fea0003800200 */
.L_x_3:
[----:B------:R-:W-:-:S07]  /*0360*/  VIADD R0, R0, 0x1 ;  /* 0x0000000100007836 */ /* 0x000fce0000000000 */
.L_x_2:
[----:B------:R-:W-:Y:S05]  /*0370*/  BSYNC.RECONVERGENT B0 ;  /* 0x0000000000007941 */ /* 0x000fea0003800200 */
.L_x_1:
[----:B------:R-:W0:Y:S01]  /*0380*/  LDCU.64 UR6, c[0x4][0x8] ;  /* 0x01000100ff0677ac */ /* 0x000e220008000a00 */
[----:B------:R-:W-:-:S05]  /*0390*/  IMAD.SHL.U32 R4, R0, 0x40, RZ ;  /* 0x0000004000047824 */ /* 0x000fca00078e00ff */
[----:B------:R-:W-:-:S04]  /*03a0*/  LOP3.LUT R4, R4, 0x40, RZ, 0xc0, !PT ;  /* 0x0000004004047812 */ /* 0x000fc800078ec0ff */
[----:B0-----:R-:W-:-:S05]  /*03b0*/  IADD3 R22, P0, PT, R4, UR6, RZ ;  /* 0x0000000604167c10 */ /* 0x001fca000ff1e0ff */
[----:B------:R-:W-:-:S05]  /*03c0*/  IMAD.X R23, RZ, RZ, UR7, P0 ;  /* 0x00000007ff177e24 */ /* 0x000fca00080e06ff */
[----:B------:R-:W2:Y:S04]  /*03d0*/  LDG.E.128.CONSTANT R4, desc[UR4][R22.64] ;  /* 0x0000000416047981 */ /* 0x000ea8000c1e9d00 */
[----:B------:R-:W3:Y:S04]  /*03e0*/  LDG.E.128.CONSTANT R12, desc[UR4][R22.64+0x10] ;  /* 0x00001004160c7981 */ /* 0x000ee8000c1e9d00 */
[----:B------:R-:W4:Y:S01]  /*03f0*/  LDG.E.128.CONSTANT R16, desc[UR4][R22.64+0x20] ;  /* 0x0000200416107981 */ /* 0x000f22000c1e9d00 */
[----:B------:R-:W-:Y:S01]  /*0400*/  LOP3.LUT R20, R0, 0x1, RZ, 0xc0, !PT ;  /* 0x0000000100147812 */ /* 0x000fe200078ec0ff */
[----:B------:R-:W-:Y:S01]  /*0410*/  IMAD.MOV.U32 R24, RZ, RZ, 0x20fd8164 ;  /* 0x20fd8164ff187424 */ /* 0x000fe200078e00ff */
[----:B------:R-:W-:Y:S01]  /*0420*/  DSETP.NEU.AND P1, PT, |R10|, +INF , PT ;  /* 0x7ff000000a00742a */ /* 0x000fe20003f2d200 */
[----:B------:R-:W-:Y:S01]  /*0430*/  IMAD.MOV.U32 R25, RZ, RZ, 0x3da8ff83 ;  /* 0x3da8ff83ff197424 */ /* 0x000fe200078e00ff */
[----:B------:R-:W-:Y:S01]  /*0440*/  ISETP.NE.U32.AND P0, PT, R20, 0x1, PT ;  /* 0x000000011400780c */ /* 0x000fe20003f05070 */
[----:B------:R-:W-:Y:S01]  /*0450*/  DMUL R20, R8, R8 ;  /* 0x0000000808147228 */ /* 0x000fe20000000000 */
[----:B------:R-:W-:Y:S02]  /*0460*/  BSSY.RECONVERGENT B0, `(.L_x_5) ;  /* 0x000002b000007945 */ /* 0x000fe40003800200 */
[----:B------:R-:W-:-:S02]  /*0470*/  FSEL R24, R24, -8.06006814911005101289e+34, !P0 ;  /* 0xf9785eba18187808 */ /* 0x000fc40004000000 */
[----:B------:R-:W-:-:S06]  /*0480*/  FSEL R25, -R25, 0.11223486810922622681, !P0 ;  /* 0x3de5db6519197808 */ /* 0x000fcc0004000100 */
[----:B--2---:R-:W-:-:S08]  /*0490*/  DFMA R4, R20, R24, R4 ;  /* 0x000000181404722b */ /* 0x004fd00000000004 */
[----:B------:R-:W-:-:S08]  /*04a0*/  DFMA R4, R20, R4, R6 ;  /* 0x000000041404722b */ /* 0x000fd00000000006 */
[----:B---3--:R-:W-:-:S08]  /*04b0*/  DFMA R4, R20, R4, R12 ;  /* 0x000000041404722b */ /* 0x008fd0000000000c */
[----:B------:R-:W-:Y:S02]  /*04c0*/  DFMA R4, R20, R4, R14 ;  /* 0x000000041404722b */ /* 0x000fe4000000000e */
[----:B------:R-:W-:-:S06]  /*04d0*/  @!P1 DMUL R14, RZ, R10 ;  /* 0x0000000aff0e9228 */ /* 0x000fcc0000000000 */
[----:B----4-:R-:W-:-:S08]  /*04e0*/  DFMA R4, R20, R4, R16 ;  /* 0x000000041404722b */ /* 0x010fd00000000010 */
[----:B------:R-:W-:-:S08]  /*04f0*/  DFMA R4, R20, R4, R18 ;  /* 0x000000041404722b */ /* 0x000fd00000000012 */
[----:B------:R-:W-:Y:S02]  /*0500*/  DFMA R8, R4, R8, R8 ;  /* 0x000000080408722b */ /* 0x000fe40000000008 */
[----:B------:R-:W-:-:S10]  /*0510*/  DFMA R4, R20, R4, 1 ;  /* 0x3ff000001404742b */ /* 0x000fd40000000004 */
[----:B------:R-:W-:Y:S02]  /*0520*/  FSEL R6, R4, R8, !P0 ;  /* 0x0000000804067208 */ /* 0x000fe40004000000 */
[----:B------:R-:W-:Y:S02]  /*0530*/  FSEL R7, R5, R9, !P0 ;  /* 0x0000000905077208 */ /* 0x000fe40004000000 */
[----:B------:R-:W-:Y:S01]  /*0540*/  LOP3.LUT P0, RZ, R0, 0x2, RZ, 0xc0, !PT ;  /* 0x0000000200ff7812 */ /* 0x000fe2000780c0ff */
[----:B------:R-:W-:-:S03]  /*0550*/  @!P1 IMAD.MOV.U32 R0, RZ, RZ, RZ ;  /* 0x000000ffff009224 */ /* 0x000fc600078e00ff */
[----:B------:R-:W-:-:S10]  /*0560*/  DADD R4, RZ, -R6 ;  /* 0x00000000ff047229 */ /* 0x000fd40000000806 */
[----:B------:R-:W-:Y:S02]  /*0570*/  FSEL R12, R6, R4, !P0 ;  /* 0x00000004060c7208 */ /* 0x000fe40004000000 */
[----:B------:R-:W-:Y:S01]  /*0580*/  FSEL R13, R7, R5, !P0 ;  /* 0x00000005070d7208 */ /* 0x000fe20004000000 */
[----:B------:R-:W-:Y:S06]  /*0590*/  @!P1 BRA `(.L_x_6) ;  /* 0x00000000005c9947 */ /* 0x000fec0003800000 */
[----:B------:R-:W-:Y:S01]  /*05a0*/  UMOV UR6, 0x6dc9c883 ;  /* 0x6dc9c88300067882 */ /* 0x000fe20000000000 */
[----:B------:R-:W-:Y:S01]  /*05b0*/  UMOV UR7, 0x3fe45f30 ;  /* 0x3fe45f3000077882 */ /* 0x000fe20000000000 */
[C---:B------:R-:W-:Y:S02]  /*05c0*/  DSETP.GE.AND P0, PT, |R10|.reuse, 2.14748364800000000000e+09, PT ;  /* 0x41e000000a00742a */ /* 0x040fe40003f06200 */
        /* <DEDUP_REMOVED lines=17> */
[----:B------:R-:W-:Y:S02]  /*06e0*/  IMAD.MOV.U32 R0, RZ, RZ, R6 ;  /* 0x000000ffff007224 */ /* 0x000fe400078e0006 */
[----:B------:R-:W-:Y:S02]  /*06f0*/  IMAD.MOV.U32 R14, RZ, RZ, R8 ;  /* 0x000000ffff0e7224 */ /* 0x000fe400078e0008 */
[----:B------:R-:W-:-:S07]  /*0700*/  IMAD.MOV.U32 R15, RZ, RZ, R9 ;  /* 0x000000ffff0f7224 */ /* 0x000fce00078e0009 */
.L_x_6:
[----:B------:R-:W-:Y:S05]  /*0710*/  BSYNC.RECONVERGENT B0 ;  /* 0x0000000000007941 */ /* 0x000fea0003800200 */
.L_x_5:
[----:B------:R-:W0:Y:S01]  /*0720*/  LDCU.64 UR6, c[0x4][0x8] ;  /* 0x01000100ff0677ac */ /* 0x000e220008000a00 */
[----:B------:R-:W-:Y:S01]  /*0730*/  IMAD.SHL.U32 R4, R0, 0x40, RZ ;  /* 0x0000004000047824 */ /* 0x000fe200078e00ff */
[----:B------:R-:W1:Y:S04]  /*0740*/  LDC.64 R24, c[0x0][0x380] ;  /* 0x0000e000ff187b82 */ /* 0x000e680000000a00 */
[----:B------:R-:W-:-:S04]  /*0750*/  LOP3.LUT R4, R4, 0x40, RZ, 0xc0, !PT ;  /* 0x0000004004047812 */ /* 0x000fc800078ec0ff */
[----:B0-----:R-:W-:-:S05]  /*0760*/  IADD3 R22, P0, PT, R4, UR6, RZ ;  /* 0x0000000604167c10 */ /* 0x001fca000ff1e0ff */
[----:B------:R-:W-:-:S05]  /*0770*/  IMAD.X R23, RZ, RZ, UR7, P0 ;  /* 0x00000007ff177e24 */ /* 0x000fca00080e06ff */
[----:B------:R-:W2:Y:S04]  /*0780*/  LDG.E.128.CONSTANT R4, desc[UR4][R22.64] ;  /* 0x0000000416047981 */ /* 0x000ea8000c1e9d00 */
[----:B------:R-:W3:Y:S04]  /*0790*/  LDG.E.128.CONSTANT R16, desc[UR4][R22.64+0x10] ;  /* 0x0000100416107981 */ /* 0x000ee8000c1e9d00 */
[----:B------:R-:W4:Y:S01]  /*07a0*/  LDG.E.128.CONSTANT R8, desc[UR4][R22.64+0x20] ;  /* 0x0000200416087981 */ /* 0x000f22000c1e9d00 */
[----:B------:R-:W-:Y:S01]  /*07b0*/  LOP3.LUT R20, R0, 0x1, RZ, 0xc0, !PT ;  /* 0x0000000100147812 */ /* 0x000fe200078ec0ff */
[----:B------:R-:W-:-:S02]  /*07c0*/  IMAD.MOV.U32 R21, RZ, RZ, 0x3da8ff83 ;  /* 0x3da8ff83ff157424 */ /* 0x000fc400078e00ff */
[----:B------:R-:W-:Y:S01]  /*07d0*/  IMAD R27, R2, 0x80, R3 ;  /* 0x00000080021b7824 */ /* 0x000fe200078e0203 */
[----:B------:R-:W-:Y:S01]  /*07e0*/  ISETP.NE.U32.AND P0, PT, R20, 0x1, PT ;  /* 0x000000011400780c */ /* 0x000fe20003f05070 */
[----:B------:R-:W-:Y:S01]  /*07f0*/  IMAD.MOV.U32 R20, RZ, RZ, 0x20fd8164 ;  /* 0x20fd8164ff147424 */ /* 0x000fe200078e00ff */
[----:B------:R-:W-:Y:S01]  /*0800*/  DMUL R2, R14, R14 ;  /* 0x0000000e0e027228 */ /* 0x000fe20000000000 */
[----:B-1----:R-:W-:Y:S01]  /*0810*/  IMAD.WIDE R24, R27, 0x10, R24 ;  /* 0x000000101b187825 */ /* 0x002fe200078e0218 */
[----:B------:R-:W-:Y:S02]  /*0820*/  FSEL R21, -R21, 0.11223486810922622681, !P0 ;  /* 0x3de5db6515157808 */ /* 0x000fe40004000100 */
[----:B------:R-:W-:-:S06]  /*0830*/  FSEL R20, R20, -8.06006814911005101289e+34, !P0 ;  /* 0xf9785eba14147808 */ /* 0x000fcc0004000000 */
[C---:B--2---:R-:W-:Y:S01]  /*0840*/  DFMA R4, R2.reuse, R20, R4 ;  /* 0x000000140204722b */ /* 0x044fe20000000004 */
[----:B------:R-:W2:Y:S07]  /*0850*/  LDG.E.128 R20, desc[UR4][R24.64] ;  /* 0x0000000418147981 */ /* 0x000eae000c1e1d00 */
[----:B------:R-:W-:-:S08]  /*0860*/  DFMA R4, R2, R4, R6 ;  /* 0x000000040204722b */ /* 0x000fd00000000006 */
[----:B---3--:R-:W-:-:S08]  /*0870*/  DFMA R4, R2, R4, R16 ;  /* 0x000000040204722b */ /* 0x008fd00000000010 */
[----:B------:R-:W-:-:S08]  /*0880*/  DFMA R4, R2, R4, R18 ;  /* 0x000000040204722b */ /* 0x000fd00000000012 */
[----:B----4-:R-:W-:-:S08]  /*0890*/  DFMA R4, R2, R4, R8 ;  /* 0x000000040204722b */ /* 0x010fd00000000008 */
[----:B------:R-:W-:-:S08]  /*08a0*/  DFMA R4, R2, R4, R10 ;  /* 0x000000040204722b */ /* 0x000fd0000000000a */
[----:B------:R-:W-:Y:S02]  /*08b0*/  DFMA R14, R4, R14, R14 ;  /* 0x0000000e040e722b */ /* 0x000fe4000000000e */
[----:B------:R-:W-:-:S10]  /*08c0*/  DFMA R2, R2, R4, 1 ;  /* 0x3ff000000202742b */ /* 0x000fd40000000004 */
[----:B------:R-:W-:Y:S02]  /*08d0*/  FSEL R4, R2, R14, !P0 ;  /* 0x0000000e02047208 */ /* 0x000fe40004000000 */
[----:B------:R-:W-:Y:S02]  /*08e0*/  FSEL R5, R3, R15, !P0 ;  /* 0x0000000f03057208 */ /* 0x000fe40004000000 */
[----:B------:R-:W-:-:S04]  /*08f0*/  LOP3.LUT P0, RZ, R0, 0x2, RZ, 0xc0, !PT ;  /* 0x0000000200ff7812 */ /* 0x000fc8000780c0ff */
[----:B------:R-:W-:-:S10]  /*0900*/  DADD R2, RZ, -R4 ;  /* 0x00000000ff027229 */ /* 0x000fd40000000804 */
[----:B------:R-:W-:Y:S02]  /*0910*/  FSEL R2, R4, R2, !P0 ;  /* 0x0000000204027208 */ /* 0x000fe40004000000 */
[----:B------:R-:W-:-:S06]  /*0920*/  FSEL R3, R5, R3, !P0 ;  /* 0x0000000305037208 */ /* 0x000fcc0004000000 */
[C---:B--2---:R-:W-:Y:S02]  /*0930*/  DMUL R4, R2.reuse, R22 ;  /* 0x0000001602047228 */ /* 0x044fe40000000000 */
[----:B------:R-:W-:-:S06]  /*0940*/  DMUL R6, R2, R20 ;  /* 0x0000001402067228 */ /* 0x000fcc0000000000 */
[C---:B------:R-:W-:Y:S02]  /*0950*/  DFMA R4, R12.reuse, R20, R4 ;  /* 0x000000140c04722b */ /* 0x040fe40000000004 */
[----:B------:R-:W-:-:S07]  /*0960*/  DFMA R6, R12, R22, -R6 ;  /* 0x000000160c06722b */ /* 0x000fce0000000806 */
[----:B------:R-:W-:Y:S01]  /*0970*/  STG.E.128 desc[UR4][R24.64], R4 ;  /* 0x0000000418007986 */ /* 0x000fe2000c101d04 */
[----:B------:R-:W-:Y:S05]  /*0980*/  EXIT ;  /* 0x000000000000794d */ /* 0x000fea0003800000 */
        .type           $_Z15update_momentumP7double2PKdS2_$__internal_trig_reduction_slowpathd,@function
        .size           $_Z15update_momentumP7double2PKdS2_$__internal_trig_reduction_slowpathd,(.L_x_53 - $_Z15update_momentumP7double2PKdS2_$__internal_trig_reduction_slowpathd)
$_Z15update_momentumP7double2PKdS2_$__internal_trig_reduction_slowpathd:
[--C-:B------:R-:W-:Y:S01]  /*0990*/  SHF.R.U32.HI R4, RZ, 0x14, R5.reuse ;  /* 0x00000014ff047819 */ /* 0x100fe20000011605 */
[----:B------:R-:W-:Y:S02]  /*09a0*/  IMAD.MOV.U32 R9, RZ, RZ, R5 ;  /* 0x000000ffff097224 */ /* 0x000fe400078e0005 */
[----:B------:R-:W-:Y:S01]  /*09b0*/  IMAD.MOV.U32 R6, RZ, RZ, RZ ;  /* 0x000000ffff067224 */ /* 0x000fe200078e00ff */
[----:B------:R-:W-:-:S04]  /*09c0*/  LOP3.LUT R7, R4, 0x7ff, RZ, 0xc0, !PT ;  /* 0x000007ff04077812 */ /* 0x000fc800078ec0ff */
[----:B------:R-:W-:-:S13]  /*09d0*/  ISETP.NE.AND P0, PT, R7, 0x7ff, PT ;  /* 0x000007ff0700780c */ /* 0x000fda0003f05270 */
[----:B------:R-:W-:Y:S05]  /*09e0*/  @!P0 BRA `(.L_x_7) ;  /* 0x0000000800488947 */ /* 0x000fea0003800000 */
[----:B------:R-:W-:Y:S01]  /*09f0*/  VIADD R7, R7, 0xfffffc00 ;  /* 0xfffffc0007077836 */ /* 0x000fe20000000000 */
[----:B------:R-:W-:Y:S01]  /*0a00*/  BSSY.RECONVERGENT B2, `(.L_x_8) ;  /* 0x000002f000027945 */ /* 0x000fe20003800200 */
[----:B------:R-:W-:-:S03]  /*0a10*/  CS2R R16, SRZ ;  /* 0x0000000000107805 */ /* 0x000fc6000001ff00 */
[----:B------:R-:W-:Y:S02]  /*0a20*/  SHF.R.U32.HI R6, RZ, 0x6, R7 ;  /* 0x00000006ff067819 */ /* 0x000fe40000011607 */
[----:B------:R-:W-:Y:S02]  /*0a30*/  ISETP.GE.U32.AND P0, PT, R7, 0x80, PT ;  /* 0x000000800700780c */ /* 0x000fe40003f06070 */
[C---:B------:R-:W-:Y:S02]  /*0a40*/  IADD3 R7, PT, PT, -R6.reuse, 0x13, RZ ;  /* 0x0000001306077810 */ /* 0x040fe40007ffe1ff */
[----:B------:R-:W-:Y:S02]  /*0a50*/  IADD3 R23, PT, PT, -R6, 0xf, RZ ;  /* 0x0000000f06177810 */ /* 0x000fe40007ffe1ff */
[----:B------:R-:W-:-:S04]  /*0a60*/  SEL R7, R7, 0x12, P0 ;  /* 0x0000001207077807 */ /* 0x000fc80000000000 */
[----:B------:R-:W-:-:S13]  /*0a70*/  ISETP.GE.AND P0, PT, R23, R7, PT ;  /* 0x000000071700720c */ /* 0x000fda0003f06270 */
[----:B------:R-:W-:Y:S05]  /*0a80*/  @P0 BRA `(.L_x_9) ;  /* 0x0000000000980947 */ /* 0x000fea0003800000 */
[----:B------:R-:W0:Y:S01]  /*0a90*/  LDC.64 R14, c[0x0][0x358] ;  /* 0x0000d600ff0e7b82 */ /* 0x000e220000000a00 */
[C---:B------:R-:W-:Y:S01]  /*0aa0*/  SHF.L.U64.HI R18, R8.reuse, 0xb, R9 ;  /* 0x0000000b08127819 */ /* 0x040fe20000010209 */
[----:B------:R-:W-:Y:S01]  /*0ab0*/  BSSY.RECONVERGENT B3, `(.L_x_10) ;  /* 0x0000022000037945 */ /* 0x000fe20003800200 */
[----:B------:R-:W-:Y:S01]  /*0ac0*/  IMAD.SHL.U32 R9, R8, 0x800, RZ ;  /* 0x0000080008097824 */ /* 0x000fe200078e00ff */
[----:B------:R-:W-:Y:S01]  /*0ad0*/  IADD3 R21, PT, PT, RZ, -R6, -R7 ;  /* 0x80000006ff157210 */ /* 0x000fe20007ffe807 */
[----:B------:R-:W-:Y:S01]  /*0ae0*/  IMAD.MOV.U32 R20, RZ, RZ, RZ ;  /* 0x000000ffff147224 */ /* 0x000fe200078e00ff */
[----:B------:R-:W-:Y:S02]  /*0af0*/  CS2R R16, SRZ ;  /* 0x0000000000107805 */ /* 0x000fe4000001ff00 */
[----:B------:R-:W-:-:S07]  /*0b00*/  LOP3.LUT R8, R18, 0x80000000, RZ, 0xfc, !PT ;  /* 0x8000000012087812 */ /* 0x000fce00078efcff */
.L_x_11:
[----:B------:R-:W1:Y:S01]  /*0b10*/  LDC.64 R18, c[0x4][RZ] ;  /* 0x01000000ff127b82 */ /* 0x000e620000000a00 */
[----:B0-----:R-:W-:Y:S02]  /*0b20*/  R2UR UR6, R14 ;  /* 0x000000000e0672ca */ /* 0x001fe400000e0000 */
[----:B------:R-:W-:Y:S01]  /*0b30*/  R2UR UR7, R15 ;  /* 0x000000000f0772ca */ /* 0x000fe200000e0000 */
[----:B-1----:R-:W-:-:S12]  /*0b40*/  IMAD.WIDE R18, R23, 0x8, R18 ;  /* 0x0000000817127825 */ /* 0x002fd800078e0212 */
[----:B------:R-:W2:Y:S01]  /*0b50*/  LDG.E.64.CONSTANT R18, desc[UR6][R18.64] ;  /* 0x0000000612127981 */ /* 0x000ea2000c1e9b00 */
[----:B------:R-:W-:Y:S02]  /*0b60*/  VIADD R21, R21, 0x1 ;  /* 0x0000000115157836 */ /* 0x000fe40000000000 */
[----:B------:R-:W-:Y:S02]  /*0b70*/  VIADD R23, R23, 0x1 ;  /* 0x0000000117177836 */ /* 0x000fe40000000000 */
[----:B--2---:R-:W-:-:S04]  /*0b80*/  IMAD.WIDE.U32 R16, P2, R18, R9, R16 ;  /* 0x0000000912107225 */ /* 0x004fc80007840010 */
[----:B------:R-:W-:Y:S02]  /*0b90*/  IMAD R25, R18, R8, RZ ;  /* 0x0000000812197224 */ /* 0x000fe400078e02ff */
[CC--:B------:R-:W-:Y:S02]  /*0ba0*/  IMAD R22, R19.reuse, R9.reuse, RZ ;  /* 0x0000000913167224 */ /* 0x0c0fe400078e02ff */
[----:B------:R-:W-:Y:S01]  /*0bb0*/  IMAD.HI.U32 R27, R19, R9, RZ ;  /* 0x00000009131b7227 */ /* 0x000fe200078e00ff */
[----:B------:R-:W-:-:S03]  /*0bc0*/  IADD3 R17, P0, PT, R25, R17, RZ ;  /* 0x0000001119117210 */ /* 0x000fc60007f1e0ff */
[----:B------:R-:W-:Y:S01]  /*0bd0*/  IMAD R25, R20, 0x8, R1 ;  /* 0x0000000814197824 */ /* 0x000fe200078e0201 */
[----:B------:R-:W-:Y:S01]  /*0be0*/  IADD3 R17, P1, PT, R22, R17, RZ ;  /* 0x0000001116117210 */ /* 0x000fe20007f3e0ff */
[----:B------:R-:W-:-:S04]  /*0bf0*/  IMAD.HI.U32 R22, R18, R8, RZ ;  /* 0x0000000812167227 */ /* 0x000fc800078e00ff */
[----:B------:R-:W-:Y:S01]  /*0c00*/  IMAD.X R18, RZ, RZ, R22, P2 ;  /* 0x000000ffff127224 */ /* 0x000fe200010e0616 */
[----:B------:R0:W-:Y:S01]  /*0c10*/  STL.64 [R25], R16 ;  /* 0x0000001019007387 */ /* 0x0001e20000100a00 */
[----:B------:R-:W-:-:S03]  /*0c20*/  IMAD.HI.U32 R22, R19, R8, RZ ;  /* 0x0000000813167227 */ /* 0x000fc600078e00ff */
[----:B------:R-:W-:Y:S01]  /*0c30*/  IADD3.X R18, P0, PT, R27, R18, RZ, P0, !PT ;  /* 0x000000121b127210 */ /* 0x000fe2000071e4ff */
[----:B------:R-:W-:Y:S02]  /*0c40*/  IMAD R19, R19, R8, RZ ;  /* 0x0000000813137224 */ /* 0x000fe400078e02ff */
[----:B------:R-:W-:-:S03]  /*0c50*/  VIADD R20, R20, 0x1 ;  /* 0x0000000114147836 */ /* 0x000fc60000000000 */
[----:B------:R-:W-:Y:S01]  /*0c60*/  IADD3.X R19, P1, PT, R19, R18, RZ, P1, !PT ;  /* 0x0000001213137210 */ /* 0x000fe20000f3e4ff */
[----:B------:R-:W-:Y:S01]  /*0c70*/  IMAD.X R18, RZ, RZ, R22, P0 ;  /* 0x000000ffff127224 */ /* 0x000fe200000e0616 */
[----:B------:R-:W-:-:S03]  /*0c80*/  ISETP.NE.AND P0, PT, R21, -0xf, PT ;  /* 0xfffffff11500780c */ /* 0x000fc60003f05270 */
[----:B------:R-:W-:Y:S02]  /*0c90*/  IMAD.X R18, RZ, RZ, R18, P1 ;  /* 0x000000ffff127224 */ /* 0x000fe400008e0612 */
[----:B0-----:R-:W-:Y:S02]  /*0ca0*/  IMAD.MOV.U32 R16, RZ, RZ, R19 ;  /* 0x000000ffff107224 */ /* 0x001fe400078e0013 */
[----:B------:R-:W-:-:S06]  /*0cb0*/  IMAD.MOV.U32 R17, RZ, RZ, R18 ;  /* 0x000000ffff117224 */ /* 0x000fcc00078e0012 */
[----:B------:R-:W-:Y:S05]  /*0cc0*/  @P0 BRA `(.L_x_11) ;  /* 0xfffffffc00900947 */ /* 0x000fea000383ffff */
[----:B------:R-:W-:Y:S05]  /*0cd0*/  BSYNC.RECONVERGENT B3 ;  /* 0x0000000000037941 */ /* 0x000fea0003800200 */
.L_x_10:
[----:B------:R-:W-:-:S07]  /*0ce0*/  IMAD.MOV.U32 R23, RZ, RZ, R7 ;  /* 0x000000ffff177224 */ /* 0x000fce00078e0007 */
.L_x_9:
[----:B------:R-:W-:Y:S05]  /*0cf0*/  BSYNC.RECONVERGENT B2 ;  /* 0x0000000000027941 */ /* 0x000fea0003800200 */
.L_x_8:
[----:B------:R-:W-:Y:S01]  /*0d00*/  LOP3.LUT P0, R27, R4, 0x3f, RZ, 0xc0, !PT ;  /* 0x0000003f041b7812 */ /* 0x000fe2000780c0ff */
[----:B------:R-:W-:-:S04]  /*0d10*/  IMAD.IADD R6, R6, 0x1, R23 ;  /* 0x0000000106067824 */ /* 0x000fc800078e0217 */
[----:B------:R-:W-:-:S05]  /*0d20*/  IMAD.U32 R29, R6, 0x8, R1 ;  /* 0x00000008061d7824 */ /* 0x000fca00078e0001 */
[----:B------:R0:W-:Y:S04]  /*0d30*/  STL.64 [R29+-0x78], R16 ;  /* 0xffff88101d007387 */ /* 0x0001e80000100a00 */
[----:B------:R-:W2:Y:S04]  /*0d40*/  @P0 LDL.64 R18, [R1+0x8] ;  /* 0x0000080001120983 */ /* 0x000ea80000100a00 */
[----:B------:R-:W3:Y:S04]  /*0d50*/  LDL.64 R8, [R1+0x10] ;  /* 0x0000100001087983 */ /* 0x000ee80000100a00 */
[----:B------:R-:W0:Y:S01]  /*0d60*/  LDL.64 R6, [R1+0x18] ;  /* 0x0000180001067983 */ /* 0x000e220000100a00 */
[----:B------:R-:W-:Y:S01]  /*0d70*/  @P0 LOP3.LUT R4, R27, 0x3f, RZ, 0x3c, !PT ;  /* 0x0000003f1b040812 */ /* 0x000fe200078e3cff */
[----:B------:R-:W-:Y:S01]  /*0d80*/  BSSY.RECONVERGENT B2, `(.L_x_12) ;  /* 0x0000034000027945 */ /* 0x000fe20003800200 */
[----:B--2---:R-:W-:-:S02]  /*0d90*/  @P0 SHF.R.U64 R15, R18, 0x1, R19 ;  /* 0x00000001120f0819 */ /* 0x004fc40000001213 */
[----:B------:R-:W-:Y:S02]  /*0da0*/  @P0 SHF.R.U32.HI R19, RZ, 0x1, R19 ;  /* 0x00000001ff130819 */ /* 0x000fe40000011613 */
[CC--:B---3--:R-:W-:Y:S02]  /*0db0*/  @P0 SHF.L.U32 R21, R8.reuse, R27.reuse, RZ ;  /* 0x0000001b08150219 */ /* 0x0c8fe400000006ff */
[----:B------:R-:W-:Y:S02]  /*0dc0*/  @P0 SHF.R.U64 R14, R15, R4, R19 ;  /* 0x000000040f0e0219 */ /* 0x000fe40000001213 */
[--C-:B------:R-:W-:Y:S02]  /*0dd0*/  @P0 SHF.R.U32.HI R25, RZ, 0x1, R9.reuse ;  /* 0x00000001ff190819 */ /* 0x100fe40000011609 */
[C-C-:B------:R-:W-:Y:S02]  /*0de0*/  @P0 SHF.R.U64 R23, R8.reuse, 0x1, R9.reuse ;  /* 0x0000000108170819 */ /* 0x140fe40000001209 */
[----:B------:R-:W-:-:S02]  /*0df0*/  @P0 SHF.L.U64.HI R18, R8, R27, R9 ;  /* 0x0000001b08120219 */ /* 0x000fc40000010209 */
[----:B------:R-:W-:Y:S02]  /*0e00*/  @P0 SHF.R.U32.HI R15, RZ, R4, R19 ;  /* 0x00000004ff0f0219 */ /* 0x000fe40000011613 */
[----:B------:R-:W-:Y:S02]  /*0e10*/  @P0 LOP3.LUT R8, R21, R14, RZ, 0xfc, !PT ;  /* 0x0000000e15080212 */ /* 0x000fe400078efcff */
[----:B0-----:R-:W-:Y:S02]  /*0e20*/  @P0 SHF.L.U32 R16, R6, R27, RZ ;  /* 0x0000001b06100219 */ /* 0x001fe400000006ff */
[----:B------:R-:W-:Y:S01]  /*0e30*/  @P0 SHF.R.U64 R23, R23, R4, R25 ;  /* 0x0000000417170219 */ /* 0x000fe20000001219 */
[----:B------:R-:W-:Y:S01]  /*0e40*/  IMAD.SHL.U32 R14, R8, 0x4, RZ ;  /* 0x00000004080e7824 */ /* 0x000fe200078e00ff */
[----:B------:R-:W-:Y:S02]  /*0e50*/  @P0 LOP3.LUT R9, R18, R15, RZ, 0xfc, !PT ;  /* 0x0000000f12090212 */ /* 0x000fe400078efcff */
[----:B------:R-:W-:-:S02]  /*0e60*/  @P0 SHF.L.U64.HI R27, R6, R27, R7 ;  /* 0x0000001b061b0219 */ /* 0x000fc40000010207 */
[----:B------:R-:W-:Y:S02]  /*0e70*/  @P0 SHF.R.U32.HI R4, RZ, R4, R25 ;  /* 0x00000004ff040219 */ /* 0x000fe40000011619 */
[----:B------:R-:W-:Y:S02]  /*0e80*/  @P0 LOP3.LUT R6, R16, R23, RZ, 0xfc, !PT ;  /* 0x0000001710060212 */ /* 0x000fe400078efcff */
[----:B------:R-:W-:Y:S02]  /*0e90*/  SHF.L.U64.HI R18, R8, 0x2, R9 ;  /* 0x0000000208127819 */ /* 0x000fe40000010209 */
[----:B------:R-:W-:Y:S02]  /*0ea0*/  @P0 LOP3.LUT R7, R27, R4, RZ, 0xfc, !PT ;  /* 0x000000041b070212 */ /* 0x000fe400078efcff */
[----:B------:R-:W-:Y:S02]  /*0eb0*/  SHF.L.W.U32.HI R9, R9, 0x2, R6 ;  /* 0x0000000209097819 */ /* 0x000fe40000010e06 */
[----:B------:R-:W-:-:S02]  /*0ec0*/  IADD3 RZ, P0, PT, RZ, -R14, RZ ;  /* 0x8000000effff7210 */ /* 0x000fc40007f1e0ff */
[----:B------:R-:W-:Y:S02]  /*0ed0*/  LOP3.LUT R4, RZ, R18, RZ, 0x33, !PT ;  /* 0x00000012ff047212 */ /* 0x000fe400078e33ff */
[----:B------:R-:W-:Y:S02]  /*0ee0*/  SHF.L.W.U32.HI R6, R6, 0x2, R7 ;  /* 0x0000000206067819 */ /* 0x000fe40000010e07 */
[----:B------:R-:W-:Y:S02]  /*0ef0*/  LOP3.LUT R8, RZ, R9, RZ, 0x33, !PT ;  /* 0x00000009ff087212 */ /* 0x000fe400078e33ff */
[----:B------:R-:W-:Y:S02]  /*0f00*/  IADD3.X R15, P0, PT, RZ, R4, RZ, P0, !PT ;  /* 0x00000004ff0f7210 */ /* 0x000fe4000071e4ff */
[----:B------:R-:W-:Y:S02]  /*0f10*/  LOP3.LUT R4, RZ, R6, RZ, 0x33, !PT ;  /* 0x00000006ff047212 */ /* 0x000fe400078e33ff */
[----:B------:R-:W-:-:S02]  /*0f20*/  IADD3.X R8, P1, PT, RZ, R8, RZ, P0, !PT ;  /* 0x00000008ff087210 */ /* 0x000fc4000073e4ff */
[----:B------:R-:W-:-:S03]  /*0f30*/  ISETP.GT.U32.AND P2, PT, R9, -0x1, PT ;  /* 0xffffffff0900780c */ /* 0x000fc60003f44070 */
[----:B------:R-:W-:Y:S01]  /*0f40*/  IMAD.X R17, RZ, RZ, R4, P1 ;  /* 0x000000ffff117224 */ /* 0x000fe200008e0604 */
[----:B------:R-:W-:-:S04]  /*0f50*/  ISETP.GT.AND.EX P0, PT, R6, -0x1, PT, P2 ;  /* 0xffffffff0600780c */ /* 0x000fc80003f04320 */
[----:B------:R-:W-:Y:S02]  /*0f60*/  SEL R4, R6, R17, P0 ;  /* 0x0000001106047207 */ /* 0x000fe40000000000 */
[----:B------:R-:W-:Y:S02]  /*0f70*/  SEL R9, R9, R8, P0 ;  /* 0x0000000809097207 */ /* 0x000fe40000000000 */
[----:B------:R-:W-:Y:S02]  /*0f80*/  ISETP.NE.U32.AND P1, PT, R4, RZ, PT ;  /* 0x000000ff0400720c */ /* 0x000fe40003f25070 */
[----:B------:R-:W-:Y:S02]  /*0f90*/  SEL R15, R18, R15, P0 ;  /* 0x0000000f120f7207 */ /* 0x000fe40000000000 */
[----:B------:R-:W-:Y:S01]  /*0fa0*/  SEL R16, R9, R4, !P1 ;  /* 0x0000000409107207 */ /* 0x000fe20004800000 */
[----:B------:R-:W-:-:S05]  /*0fb0*/  @!P0 IMAD.MOV R14, RZ, RZ, -R14 ;  /* 0x000000ffff0e8224 */ /* 0x000fca00078e0a0e */
[----:B------:R-:W0:Y:S02]  /*0fc0*/  FLO.U32 R16, R16 ;  /* 0x0000001000107300 */ /* 0x000e2400000e0000 */
[C---:B0-----:R-:W-:Y:S02]  /*0fd0*/  IADD3 R17, PT, PT, -R16.reuse, 0x1f, RZ ;  /* 0x0000001f10117810 */ /* 0x041fe40007ffe1ff */
[----:B------:R-:W-:-:S03]  /*0fe0*/  IADD3 R8, PT, PT, -R16, 0x3f, RZ ;  /* 0x0000003f10087810 */ /* 0x000fc60007ffe1ff */
[----:B------:R-:W-:-:S05]  /*0ff0*/  @P1 IMAD.MOV R8, RZ, RZ, R17 ;  /* 0x000000ffff081224 */ /* 0x000fca00078e0211 */
[----:B------:R-:W-:-:S13]  /*1000*/  ISETP.NE.AND P1, PT, R8, RZ, PT ;  /* 0x000000ff0800720c */ /* 0x000fda0003f25270 */
[----:B------:R-:W-:Y:S05]  /*1010*/  @!P1 BRA `(.L_x_13) ;  /* 0x0000000000289947 */ /* 0x000fea0003800000 */
[--C-:B------:R-:W-:Y:S02]  /*1020*/  SHF.R.U64 R16, R14, 0x1, R15.reuse ;  /* 0x000000010e107819 */ /* 0x100fe4000000120f */
[C---:B------:R-:W-:Y:S02]  /*1030*/  LOP3.LUT R14, R8.reuse, 0x3f, RZ, 0xc0, !PT ;  /* 0x0000003f080e7812 */ /* 0x040fe400078ec0ff */
[----:B------:R-:W-:Y:S02]  /*1040*/  SHF.R.U32.HI R18, RZ, 0x1, R15 ;  /* 0x00000001ff127819 */ /* 0x000fe4000001160f */
[----:B------:R-:W-:Y:S02]  /*1050*/  LOP3.LUT R15, R8, 0x3f, RZ, 0xc, !PT ;  /* 0x0000003f080f7812 */ /* 0x000fe400078e0cff */
[CC--:B------:R-:W-:Y:S02]  /*1060*/  SHF.L.U64.HI R17, R9.reuse, R14.reuse, R4 ;  /* 0x0000000e09117219 */ /* 0x0c0fe40000010204 */
[----:B------:R-:W-:-:S02]  /*1070*/  SHF.L.U32 R14, R9, R14, RZ ;  /* 0x0000000e090e7219 */ /* 0x000fc400000006ff */
[-CC-:B------:R-:W-:Y:S02]  /*1080*/  SHF.R.U64 R9, R16, R15.reuse, R18.reuse ;  /* 0x0000000f10097219 */ /* 0x180fe40000001212 */
[----:B------:R-:W-:Y:S02]  /*1090*/  SHF.R.U32.HI R4, RZ, R15, R18 ;  /* 0x0000000fff047219 */ /* 0x000fe40000011612 */
[----:B------:R-:W-:Y:S02]  /*10a0*/  LOP3.LUT R9, R14, R9, RZ, 0xfc, !PT ;  /* 0x000000090e097212 */ /* 0x000fe400078efcff */
[----:B------:R-:W-:-:S07]  /*10b0*/  LOP3.LUT R4, R17, R4, RZ, 0xfc, !PT ;  /* 0x0000000411047212 */ /* 0x000fce00078efcff */
.L_x_13:
[----:B------:R-:W-:Y:S05]  /*10c0*/  BSYNC.RECONVERGENT B2 ;  /* 0x0000000000027941 */ /* 0x000fea0003800200 */
.L_x_12:
[----:B------:R-:W-:Y:S01]  /*10d0*/  IMAD.WIDE.U32 R16, R9, 0x2168c235, RZ ;  /* 0x2168c23509107825 */ /* 0x000fe200078e00ff */
[----:B------:R-:W-:-:S03]  /*10e0*/  SHF.R.U32.HI R7, RZ, 0x1e, R7 ;  /* 0x0000001eff077819 */ /* 0x000fc60000011607 */
[----:B------:R-:W-:Y:S01]  /*10f0*/  IMAD.MOV.U32 R14, RZ, RZ, R17 ;  /* 0x000000ffff0e7224 */ /* 0x000fe200078e0011 */
[----:B------:R-:W-:Y:S01]  /*1100*/  IADD3 RZ, P1, PT, R16, R16, RZ ;  /* 0x0000001010ff7210 */ /* 0x000fe20007f3e0ff */
[----:B------:R-:W-:Y:S01]  /*1110*/  IMAD.MOV.U32 R15, RZ, RZ, RZ ;  /* 0x000000ffff0f7224 */ /* 0x000fe200078e00ff */
[----:B------:R-:W-:Y:S01]  /*1120*/  LEA.HI R6, R6, R7, RZ, 0x1 ;  /* 0x0000000706067211 */ /* 0x000fe200078f08ff */
[----:B------:R-:W-:Y:S02]  /*1130*/  IMAD R17, R4, -0x36f0255e, RZ ;  /* 0xc90fdaa204117824 */ /* 0x000fe400078e02ff */
[----:B------:R-:W-:-:S04]  /*1140*/  IMAD.WIDE.U32 R14, R9, -0x36f0255e, R14 ;  /* 0xc90fdaa2090e7825 */ /* 0x000fc800078e000e */
[----:B------:R-:W-:-:S04]  /*1150*/  IMAD.HI.U32 R9, R4, -0x36f0255e, RZ ;  /* 0xc90fdaa204097827 */ /* 0x000fc800078e00ff */
[----:B------:R-:W-:-:S04]  /*1160*/  IMAD.WIDE.U32 R14, P2, R4, 0x2168c235, R14 ;  /* 0x2168c235040e7825 */ /* 0x000fc8000784000e */
[----:B------:R-:W-:Y:S01]  /*1170*/  IMAD.X R4, RZ, RZ, R9, P2 ;  /* 0x000000ffff047224 */ /* 0x000fe200010e0609 */
[----:B------:R-:W-:Y:S02]  /*1180*/  IADD3 R9, P2, PT, R17, R15, RZ ;  /* 0x0000000f11097210 */ /* 0x000fe40007f5e0ff */
[----:B------:R-:W-:Y:S02]  /*1190*/  IADD3.X RZ, P1, PT, R14, R14, RZ, P1, !PT ;  /* 0x0000000e0eff7210 */ /* 0x000fe40000f3e4ff */
[C---:B------:R-:W-:Y:S01]  /*11a0*/  ISETP.GT.U32.AND P3, PT, R9.reuse, RZ, PT ;  /* 0x000000ff0900720c */ /* 0x040fe20003f64070 */
[----:B------:R-:W-:Y:S01]  /*11b0*/  IMAD.X R4, RZ, RZ, R4, P2 ;  /* 0x000000ffff047224 */ /* 0x000fe200010e0604 */
[----:B------:R-:W-:-:S04]  /*11c0*/  IADD3.X R14, P2, PT, R9, R9, RZ, P1, !PT ;  /* 0x00000009090e7210 */ /* 0x000fc80000f5e4ff */
[C---:B------:R-:W-:Y:S01]  /*11d0*/  ISETP.GT.AND.EX P1, PT, R4.reuse, RZ, PT, P3 ;  /* 0x000000ff0400720c */ /* 0x040fe20003f24330 */
[----:B------:R-:W-:-:S03]  /*11e0*/  IMAD.X R15, R4, 0x1, R4, P2 ;  /* 0x00000001040f7824 */ /* 0x000fc600010e0604 */
[----:B------:R-:W-:Y:S02]  /*11f0*/  SEL R9, R14, R9, P1 ;  /* 0x000000090e097207 */ /* 0x000fe40000800000 */
[----:B------:R-:W-:Y:S02]  /*1200*/  SEL R14, R15, R4, P1 ;  /* 0x000000040f0e7207 */ /* 0x000fe40000800000 */
[----:B------:R-:W-:Y:S02]  /*1210*/  IADD3 R9, P2, PT, R9, 0x1, RZ ;  /* 0x0000000109097810 */ /* 0x000fe40007f5e0ff */
[----:B------:R-:W-:Y:S02]  /*1220*/  SEL R15, RZ, 0xffffffff, !P1 ;  /* 0xffffffffff0f7807 */ /* 0x000fe40004800000 */
[----:B------:R-:W-:Y:S01]  /*1230*/  LOP3.LUT P1, R4, R5, 0x80000000, RZ, 0xc0, !PT ;  /* 0x8000000005047812 */ /* 0x000fe2000782c0ff */
[----:B------:R-:W-:Y:S02]  /*1240*/  IMAD.X R14, RZ, RZ, R14, P2 ;  /* 0x000000ffff0e7224 */ /* 0x000fe400010e060e */
[----:B------:R-:W-:Y:S01]  /*1250*/  IMAD.IADD R5, R15, 0x1, -R8 ;  /* 0x000000010f057824 */ /* 0x000fe200078e0a08 */
[----:B------:R-:W-:-:S02]  /*1260*/  @!P0 LOP3.LUT R4, R4, 0x80000000, RZ, 0x3c, !PT ;  /* 0x8000000004048812 */ /* 0x000fc400078e3cff */
[----:B------:R-:W-:Y:S01]  /*1270*/  SHF.R.U64 R9, R9, 0xa, R14 ;  /* 0x0000000a09097819 */ /* 0x000fe2000000120e */
[----:B------:R-:W-:-:S03]  /*1280*/  IMAD.SHL.U32 R5, R5, 0x100000, RZ ;  /* 0x0010000005057824 */ /* 0x000fc600078e00ff */
[----:B------:R-:W-:-:S03]  /*1290*/  IADD3 R9, P2, PT, R9, 0x1, RZ ;  /* 0x0000000109097810 */ /* 0x000fc60007f5e0ff */
[----:B------:R-:W-:Y:S01]  /*12a0*/  @P1 IMAD.MOV R6, RZ, RZ, -R6 ;  /* 0x000000ffff061224 */ /* 0x000fe200078e0a06 */
[----:B------:R-:W-:-:S04]  /*12b0*/  LEA.HI.X R14, R14, RZ, RZ, 0x16, P2 ;  /* 0x000000ff0e0e7211 */ /* 0x000fc800010fb4ff */
[--C-:B------:R-:W-:Y:S02]  /*12c0*/  SHF.R.U64 R8, R9, 0x1, R14.reuse ;  /* 0x0000000109087819 */ /* 0x100fe4000000120e */
[----:B------:R-:W-:Y:S02]  /*12d0*/  SHF.R.U32.HI R14, RZ, 0x1, R14 ;  /* 0x00000001ff0e7819 */ /* 0x000fe4000001160e */
[----:B------:R-:W-:-:S04]  /*12e0*/  IADD3 R8, P2, P3, RZ, RZ, R8 ;  /* 0x000000ffff087210 */ /* 0x000fc80007b5e008 */
[----:B------:R-:W-:-:S04]  /*12f0*/  IADD3.X R5, PT, PT, R5, 0x3fe00000, R14, P2, P3 ;  /* 0x3fe0000005057810 */ /* 0x000fc800017e640e */
[----:B------:R-:W-:-:S07]  /*1300*/  LOP3.LUT R9, R5, R4, RZ, 0xfc, !PT ;  /* 0x0000000405097212 */ /* 0x000fce00078efcff */
.L_x_7:
[----:B------:R-:W-:Y:S02]  /*1310*/  IMAD.MOV.U32 R4, RZ, RZ, R0 ;  /* 0x000000ffff047224 */ /* 0x000fe400078e0000 */
[----:B------:R-:W-:-:S04]  /*1320*/  IMAD.MOV.U32 R5, RZ, RZ, 0x0 ;  /* 0x00000000ff057424 */ /* 0x000fc800078e00ff */
[----:B------:R-:W-:Y:S05]  /*1330*/  RET.REL.NODEC R4 `(_Z15update_momentumP7double2PKdS2_) ;  /* 0xffffffec04307950 */ /* 0x000fea0003c3ffff */
.L_x_14:
        /* <DEDUP_REMOVED lines=12> */
.L_x_53:


//--------------------- .text._Z15update_positionP7double2PKd --------------------------
	.section	.text._Z15update_positionP7double2PKd,"ax",@progbits
	.align	128
        .global         _Z15update_positionP7double2PKd
        .type           _Z15update_positionP7double2PKd,@function
        .size           _Z15update_positionP7double2PKd,(.L_x_54 - _Z15update_positionP7double2PKd)
        .other          _Z15update_positionP7double2PKd,@"STO_CUDA_ENTRY STV_DEFAULT"
_Z15update_positionP7double2PKd:
.text._Z15update_positionP7double2PKd:
        /* <DEDUP_REMOVED lines=14> */
[----:B------:R-:W1:Y:S01]  /*00e0*/  LDCU.64 UR4, c[0x0][0x358] ;  /* 0x00006b00ff0477ac */ /* 0x000e620008000a00 */
[----:B------:R-:W-:-:S04]  /*00f0*/  IMAD R16, R3, 0x80, R16 ;  /* 0x0000008003107824 */ /* 0x000fc800078e0210 */
[----:B0-----:R-:W-:-:S05]  /*0100*/  IMAD.WIDE R4, R16, 0x8, R4 ;  /* 0x0000000810047825 */ /* 0x001fca00078e0204 */
[----:B-1----:R-:W2:Y:S01]  /*0110*/  LDG.E.64 R2, desc[UR4][R4.64] ;  /* 0x0000000404027981 */ /* 0x002ea2000c1e1b00 */
[----:B------:R-:W-:Y:S01]  /*0120*/  UMOV UR6, 0xd2f1a9fc ;  /* 0xd2f1a9fc00067882 */ /* 0x000fe20000000000 */
[----:B------:R-:W-:Y:S01]  /*0130*/  UMOV UR7, 0x3f50624d ;  /* 0x3f50624d00077882 */ /* 0x000fe20000000000 */
[----:B------:R-:W-:Y:S01]  /*0140*/  BSSY.RECONVERGENT B0, `(.L_x_15) ;  /* 0x000001f000007945 */ /* 0x000fe20003800200 */
[----:B--2---:R-:W-:-:S08]  /*0150*/  DMUL R2, R2, UR6 ;  /* 0x0000000602027c28 */ /* 0x004fd00008000000 */
        /* <DEDUP_REMOVED lines=24> */
[----:B------:R-:W-:Y:S05]  /*02e0*/  CALL.REL.NOINC `($_Z15update_positionP7double2PKd$__internal_trig_reduction_slowpathd) ;  /* 0x0000000400887944 */ /* 0x000fea0003c00000 */
[----:B------:R-:W-:Y:S02]  /*02f0*/  IMAD.MOV.U32 R18, RZ, RZ, R6 ;  /* 0x000000ffff127224 */ /* 0x000fe400078e0006 */
[----:B------:R-:W-:-:S07]  /*0300*/  IMAD.MOV.U32 R19, RZ, RZ, R7 ;  /* 0x000000ffff137224 */ /* 0x000fce00078e0007 */
.L_x_18:
[----:B------:R-:W-:Y:S05]  /*0310*/  BSYNC.RECONVERGENT B1 ;  /* 0x0000000000017941 */ /* 0x000fea0003800200 */
.L_x_17:
[----:B------:R-:W-:-:S07]  /*0320*/  VIADD R0, R0, 0x1 ;  /* 0x0000000100007836 */ /* 0x000fce0000000000 */
.L_x_16:
[----:B------:R-:W-:Y:S05]  /*0330*/  BSYNC.RECONVERGENT B0 ;  /* 0x0000000000007941 */ /* 0x000fea0003800200 */
.L_x_15:
        /* <DEDUP_REMOVED lines=10> */
[----:B------:R-:W-:Y:S01]  /*03e0*/  DMUL R20, R18, R18 ;  /* 0x0000001212147228 */ /* 0x000fe20000000000 */
[----:B------:R-:W-:Y:S01]  /*03f0*/  BSSY.RECONVERGENT B0, `(.L_x_19) ;  /* 0x000002b000007945 */ /* 0x000fe20003800200 */
[----:B------:R-:W-:Y:S01]  /*0400*/  ISETP.NE.U32.AND P0, PT, R17, 0x1, PT ;  /* 0x000000011100780c */ /* 0x000fe20003f05070 */
[----:B------:R-:W-:Y:S01]  /*0410*/  IMAD.MOV.U32 R17, RZ, RZ, 0x3da8ff83 ;  /* 0x3da8ff83ff117424 */ /* 0x000fe200078e00ff */
[----:B------:R-:W-:-:S02]  /*0420*/  DSETP.NEU.AND P1, PT, |R2|, +INF , PT ;  /* 0x7ff000000200742a */ /* 0x000fc40003f2d200 */
[----:B------:R-:W-:Y:S02]  /*0430*/  FSEL R24, R24, -8.06006814911005101289e+34, !P0 ;  /* 0xf9785eba18187808 */ /* 0x000fe40004000000 */
[----:B------:R-:W-:-:S06]  /*0440*/  FSEL R25, -R17, 0.11223486810922622681, !P0 ;  /* 0x3de5db6511197808 */ /* 0x000fcc0004000100 */
[----:B--2---:R-:W-:-:S08]  /*0450*/  DFMA R4, R20, R24, R4 ;  /* 0x000000181404722b */ /* 0x004fd00000000004 */
[----:B------:R-:W-:Y:S02]  /*0460*/  DFMA R4, R20, R4, R6 ;  /* 0x000000041404722b */ /* 0x000fe40000000006 */
[----:B------:R-:W-:-:S06]  /*0470*/  @!P1 DMUL R6, RZ, R2 ;  /* 0x00000002ff069228 */ /* 0x000fcc0000000000 */
        /* <DEDUP_REMOVED lines=34> */
.L_x_20:
[----:B------:R-:W-:Y:S05]  /*06a0*/  BSYNC.RECONVERGENT B0 ;  /* 0x0000000000007941 */ /* 0x000fea0003800200 */
.L_x_19:
        /* <DEDUP_REMOVED lines=11> */
[----:B------:R-:W-:Y:S01]  /*0760*/  IMAD.MOV.U32 R17, RZ, RZ, 0x3da8ff83 ;  /* 0x3da8ff83ff117424 */ /* 0x000fe200078e00ff */
[----:B------:R-:W-:Y:S01]  /*0770*/  ISETP.NE.U32.AND P0, PT, R2, 0x1, PT ;  /* 0x000000010200780c */ /* 0x000fe20003f05070 */
[----:B------:R-:W-:Y:S01]  /*0780*/  DMUL R2, R6, R6 ;  /* 0x0000000606027228 */ /* 0x000fe20000000000 */
[----:B-1----:R-:W-:Y:S02]  /*0790*/  IMAD.WIDE R24, R16, 0x10, R24 ;  /* 0x0000001010187825 */ /* 0x002fe400078e0218 */
[----:B------:R-:W-:Y:S02]  /*07a0*/  FSEL R18, R18, -8.06006814911005101289e+34, !P0 ;  /* 0xf9785eba12127808 */ /* 0x000fe40004000000 */
[----:B------:R-:W-:-:S06]  /*07b0*/  FSEL R19, -R17, 0.11223486810922622681, !P0 ;  /* 0x3de5db6511137808 */ /* 0x000fcc0004000100 */
        /* <DEDUP_REMOVED lines=21> */
        .type           $_Z15update_positionP7double2PKd$__internal_trig_reduction_slowpathd,@function
        .size           $_Z15update_positionP7double2PKd$__internal_trig_reduction_slowpathd,(.L_x_54 - $_Z15update_positionP7double2PKd$__internal_trig_reduction_slowpathd)
$_Z15update_positionP7double2PKd$__internal_trig_reduction_slowpathd:
[----:B------:R-:W-:Y:S01]  /*0910*/  SHF.R.U32.HI R12, RZ, 0x14, R14 ;  /* 0x00000014ff0c7819 */ /* 0x000fe2000001160e */
        /* <DEDUP_REMOVED lines=23> */
.L_x_25:
        /* <DEDUP_REMOVED lines=29> */
.L_x_24:
[----:B------:R-:W-:-:S07]  /*0c60*/  IMAD.MOV.U32 R13, RZ, RZ, R0 ;  /* 0x000000ffff0d7224 */ /* 0x000fce00078e0000 */
.L_x_23:
[----:B------:R-:W-:Y:S05]  /*0c70*/  BSYNC.RECONVERGENT B2 ;  /* 0x0000000000027941 */ /* 0x000fea0003800200 */
.L_x_22:
[----:B------:R-:W-:Y:S01]  /*0c80*/  LOP3.LUT P0, R23, R12, 0x3f, RZ, 0xc0, !PT ;  /* 0x0000003f0c177812 */ /* 0x000fe2000780c0ff */
[----:B------:R-:W-:-:S04]  /*0c90*/  IMAD.IADD R0, R17, 0x1, R13 ;  /* 0x0000000111007824 */ /* 0x000fc800078e020d */
[----:B------:R-:W-:-:S05]  /*0ca0*/  IMAD.U32 R25, R0, 0x8, R1 ;  /* 0x0000000800197824 */ /* 0x000fca00078e0001 */
[----:B------:R0:W-:Y:S04]  /*0cb0*/  STL.64 [R25+-0x78], R10 ;  /* 0xffff880a19007387 */ /* 0x0001e80000100a00 */
[----:B------:R-:W2:Y:S04]  /*0cc0*/  @P0 LDL.64 R20, [R1+0x8] ;  /* 0x0000080001140983 */ /* 0x000ea80000100a00 */
[----:B------:R-:W3:Y:S04]  /*0cd0*/  LDL.64 R8, [R1+0x10] ;  /* 0x0000100001087983 */ /* 0x000ee80000100a00 */
[----:B------:R-:W4:Y:S01]  /*0ce0*/  LDL.64 R6, [R1+0x18] ;  /* 0x0000180001067983 */ /* 0x000f220000100a00 */
[----:B------:R-:W-:Y:S01]  /*0cf0*/  @P0 LOP3.LUT R0, R23, 0x3f, RZ, 0x3c, !PT ;  /* 0x0000003f17000812 */ /* 0x000fe200078e3cff */
[----:B------:R-:W-:Y:S01]  /*0d00*/  BSSY.RECONVERGENT B2, `(.L_x_26) ;  /* 0x0000034000027945 */ /* 0x000fe20003800200 */
[----:B--2---:R-:W-:-:S02]  /*0d10*/  @P0 SHF.R.U64 R13, R20, 0x1, R21 ;  /* 0x00000001140d0819 */ /* 0x004fc40000001215 */
[----:B------:R-:W-:Y:S02]  /*0d20*/  @P0 SHF.R.U32.HI R15, RZ, 0x1, R21 ;  /* 0x00000001ff0f0819 */ /* 0x000fe40000011615 */
[CC--:B---3--:R-:W-:Y:S02]  /*0d30*/  @P0 SHF.L.U32 R17, R8.reuse, R23.reuse, RZ ;  /* 0x0000001708110219 */ /* 0x0c8fe400000006ff */
[----:B0-----:R-:W-:Y:S02]  /*0d40*/  @P0 SHF.R.U64 R10, R13, R0, R15 ;  /* 0x000000000d0a0219 */ /* 0x001fe4000000120f */
[--C-:B------:R-:W-:Y:S02]  /*0d50*/  @P0 SHF.R.U32.HI R21, RZ, 0x1, R9.reuse ;  /* 0x00000001ff150819 */ /* 0x100fe40000011609 */
[C-C-:B------:R-:W-:Y:S02]  /*0d60*/  @P0 SHF.R.U64 R19, R8.reuse, 0x1, R9.reuse ;  /* 0x0000000108130819 */ /* 0x140fe40000001209 */
[----:B------:R-:W-:-:S02]  /*0d70*/  @P0 SHF.L.U64.HI R12, R8, R23, R9 ;  /* 0x00000017080c0219 */ /* 0x000fc40000010209 */
[----:B------:R-:W-:Y:S02]  /*0d80*/  @P0 SHF.R.U32.HI R11, RZ, R0, R15 ;  /* 0x00000000ff0b0219 */ /* 0x000fe4000001160f */
[----:B------:R-:W-:Y:S02]  /*0d90*/  @P0 LOP3.LUT R8, R17, R10, RZ, 0xfc, !PT ;  /* 0x0000000a11080212 */ /* 0x000fe400078efcff */
[----:B----4-:R-:W-:Y:S02]  /*0da0*/  @P0 SHF.L.U32 R13, R6, R23, RZ ;  /* 0x00000017060d0219 */ /* 0x010fe400000006ff */
[----:B------:R-:W-:Y:S01]  /*0db0*/  @P0 SHF.R.U64 R20, R19, R0, R21 ;  /* 0x0000000013140219 */ /* 0x000fe20000001215 */
[----:B------:R-:W-:Y:S01]  /*0dc0*/  IMAD.SHL.U32 R10, R8, 0x4, RZ ;  /* 0x00000004080a7824 */ /* 0x000fe200078e00ff */
[----:B------:R-:W-:Y:S02]  /*0dd0*/  @P0 LOP3.LUT R9, R12, R11, RZ, 0xfc, !PT ;  /* 0x0000000b0c090212 */ /* 0x000fe400078efcff */
[----:B------:R-:W-:-:S02]  /*0de0*/  @P0 SHF.L.U64.HI R23, R6, R23, R7 ;  /* 0x0000001706170219 */ /* 0x000fc40000010207 */
[----:B------:R-:W-:Y:S02]  /*0df0*/  @P0 LOP3.LUT R6, R13, R20, RZ, 0xfc, !PT ;  /* 0x000000140d060212 */ /* 0x000fe400078efcff */
[----:B------:R-:W-:Y:S02]  /*0e00*/  @P0 SHF.R.U32.HI R0, RZ, R0, R21 ;  /* 0x00000000ff000219 */ /* 0x000fe40000011615 */
        /* <DEDUP_REMOVED lines=35> */
.L_x_27:
[----:B------:R-:W-:Y:S05]  /*1040*/  BSYNC.RECONVERGENT B2 ;  /* 0x0000000000027941 */ /* 0x000fea0003800200 */
.L_x_26:
[----:B------:R-:W-:-:S04]  /*1050*/  IMAD.WIDE.U32 R12, R17, 0x2168c235, RZ ;  /* 0x2168c235110c7825 */ /* 0x000fc800078e00ff */
[----:B------:R-:W-:Y:S01]  /*1060*/  IMAD.MOV.U32 R10, RZ, RZ, R13 ;  /* 0x000000ffff0a7224 */ /* 0x000fe200078e000d */
[----:B------:R-:W-:Y:S01]  /*1070*/  IADD3 RZ, P1, PT, R12, R12, RZ ;  /* 0x0000000c0cff7210 */ /* 0x000fe20007f3e0ff */
[----:B------:R-:W-:Y:S02]  /*1080*/  IMAD.MOV.U32 R11, RZ, RZ, RZ ;  /* 0x000000ffff0b7224 */ /* 0x000fe400078e00ff */
[----:B------:R-:W-:-:S04]  /*1090*/  IMAD.HI.U32 R9, R8, -0x36f0255e, RZ ;  /* 0xc90fdaa208097827 */ /* 0x000fc800078e00ff */
[----:B------:R-:W-:-:S04]  /*10a0*/  IMAD.WIDE.U32 R10, R17, -0x36f0255e, R10 ;  /* 0xc90fdaa2110a7825 */ /* 0x000fc800078e000a */
[C---:B------:R-:W-:Y:S02]  /*10b0*/  IMAD R13, R8.reuse, -0x36f0255e, RZ ;  /* 0xc90fdaa2080d7824 */ /* 0x040fe400078e02ff */
        /* <DEDUP_REMOVED lines=17> */
[----:B------:R-:W-:-:S04]  /*11d0*/  SHF.R.U64 R9, R9, 0xa, R10 ;  /* 0x0000000a09097819 */ /* 0x000fc8000000120a */
[----:B------:R-:W-:-:S04]  /*11e0*/  IADD3 R9, P2, PT, R9, 0x1, RZ ;  /* 0x0000000109097810 */ /* 0x000fc80007f5e0ff */
[----:B------:R-:W-:-:S04]  /*11f0*/  LEA.HI.X R10, R10, RZ, RZ, 0x16, P2 ;  /* 0x000000ff0a0a7211 */ /* 0x000fc800010fb4ff */
[--C-:B------:R-:W-:Y:S02]  /*1200*/  SHF.R.U64 R0, R9, 0x1, R10.reuse ;  /* 0x0000000109007819 */ /* 0x100fe4000000120a */
[----:B------:R-:W-:Y:S01]  /*1210*/  SHF.R.U32.HI R9, RZ, 0x1e, R7 ;  /* 0x0000001eff097819 */ /* 0x000fe20000011607 */
[----:B------:R-:W-:Y:S01]  /*1220*/  IMAD.SHL.U32 R7, R11, 0x100000, RZ ;  /* 0x001000000b077824 */ /* 0x000fe200078e00ff */
[----:B------:R-:W-:Y:S02]  /*1230*/  SHF.R.U32.HI R10, RZ, 0x1, R10 ;  /* 0x00000001ff0a7819 */ /* 0x000fe4000001160a */
[----:B------:R-:W-:Y:S02]  /*1240*/  IADD3 R15, P2, P3, RZ, RZ, R0 ;  /* 0x000000ffff0f7210 */ /* 0x000fe40007b5e000 */
[----:B------:R-:W-:Y:S02]  /*1250*/  LEA.HI R6, R6, R9, RZ, 0x1 ;  /* 0x0000000906067211 */ /* 0x000fe400078f08ff */
[----:B------:R-:W-:-:S03]  /*1260*/  IADD3.X R7, PT, PT, R7, 0x3fe00000, R10, P2, P3 ;  /* 0x3fe0000007077810 */ /* 0x000fc600017e640a */
[----:B------:R-:W-:Y:S01]  /*1270*/  @P1 IMAD.MOV R6, RZ, RZ, -R6 ;  /* 0x000000ffff061224 */ /* 0x000fe200078e0a06 */
[----:B------:R-:W-:-:S07]  /*1280*/  LOP3.LUT R14, R7, R8, RZ, 0xfc, !PT ;  /* 0x00000008070e7212 */ /* 0x000fce00078efcff */
.L_x_21:
[----:B------:R-:W-:Y:S02]  /*1290*/  IMAD.MOV.U32 R19, RZ, RZ, 0x0 ;  /* 0x00000000ff137424 */ /* 0x000fe400078e00ff */
[----:B------:R-:W-:Y:S02]  /*12a0*/  IMAD.MOV.U32 R0, RZ, RZ, R6 ;  /* 0x000000ffff007224 */ /* 0x000fe400078e0006 */
[----:B------:R-:W-:Y:S02]  /*12b0*/  IMAD.MOV.U32 R6, RZ, RZ, R15 ;  /* 0x000000ffff067224 */ /* 0x000fe400078e000f */
[----:B------:R-:W-:Y:S01]  /*12c0*/  IMAD.MOV.U32 R7, RZ, RZ, R14 ;  /* 0x000000ffff077224 */ /* 0x000fe200078e000e */
[----:B------:R-:W-:Y:S06]  /*12d0*/  RET.REL.NODEC R18 `(_Z15update_positionP7double2PKd) ;  /* 0xffffffec12487950 */ /* 0x000fec0003c3ffff */
.L_x_28:
        /* <DEDUP_REMOVED lines=10> */
.L_x_54:


//--------------------- .text._Z17init_wavefunctionPKdS0_P7double2 --------------------------
	.section	.text._Z17init_wavefunctionPKdS0_P7double2,"ax",@progbits
	.align	128
        .global         _Z17init_wavefunctionPKdS0_P7double2
        .type           _Z17init_wavefunctionPKdS0_P7double2,@function
        .size           _Z17init_wavefunctionPKdS0_P7double2,(.L_x_56 - _Z17init_wavefunctionPKdS0_P7double2)
        .other          _Z17init_wavefunctionPKdS0_P7double2,@"STO_CUDA_ENTRY STV_DEFAULT"
_Z17init_wavefunctionPKdS0_P7double2:
.text._Z17init_wavefunctionPKdS0_P7double2:
        /* <DEDUP_REMOVED lines=20> */
[----:B------:R-:W0:Y:S01]  /*0140*/  MUFU.RCP64H R9, -2.13159942626953125 ;  /* 0xc0010d8400097908 */ /* 0x000e220000001800 */
[----:B------:R-:W-:Y:S01]  /*0150*/  IMAD.MOV.U32 R14, RZ, RZ, 0x4d013a92 ;  /* 0x4d013a92ff0e7424 */ /* 0x000fe200078e00ff */
[----:B------:R-:W-:Y:S01]  /*0160*/  BSSY.RECONVERGENT B0, `(.L_x_29) ;  /* 0x0000015000007945 */ /* 0x000fe20003800200 */
[----:B------:R-:W-:Y:S02]  /*0170*/  IMAD.MOV.U32 R15, RZ, RZ, 0x40010d84 ;  /* 0x40010d84ff0f7424 */ /* 0x000fe400078e00ff */
[----:B------:R-:W-:-:S06]  /*0180*/  IMAD.MOV.U32 R8, RZ, RZ, 0x1 ;  /* 0x00000001ff087424 */ /* 0x000fcc00078e00ff */
[----:B0-----:R-:W-:-:S08]  /*0190*/  DFMA R10, R8, R14, 1 ;  /* 0x3ff00000080a742b */ /* 0x001fd0000000000e */
[----:B------:R-:W-:-:S08]  /*01a0*/  DFMA R10, R10, R10, R10 ;  /* 0x0000000a0a0a722b */ /* 0x000fd0000000000a */
[----:B------:R-:W-:-:S08]  /*01b0*/  DFMA R10, R8, R10, R8 ;  /* 0x0000000a080a722b */ /* 0x000fd00000000008 */
[----:B------:R-:W-:-:S08]  /*01c0*/  DFMA R8, R10, R14, 1 ;  /* 0x3ff000000a08742b */ /* 0x000fd0000000000e */
[----:B------:R-:W-:Y:S02]  /*01d0*/  DFMA R8, R10, R8, R10 ;  /* 0x000000080a08722b */ /* 0x000fe4000000000a */
[----:B---3--:R-:W-:-:S08]  /*01e0*/  DMUL R12, R6, R6 ;  /* 0x00000006060c7228 */ /* 0x008fd00000000000 */
[----:B--2---:R-:W-:-:S08]  /*01f0*/  DFMA R12, R4, R4, R12 ;  /* 0x00000004040c722b */ /* 0x004fd0000000000c */
[----:B------:R-:W-:Y:S02]  /*0200*/  DMUL R10, R12, R8 ;  /* 0x000000080c0a7228 */ /* 0x000fe40000000000 */
[----:B------:R-:W-:-:S06]  /*0210*/  FSETP.GEU.AND P1, PT, |R13|, 6.5827683646048100446e-37, PT ;  /* 0x036000000d00780b */ /* 0x000fcc0003f2e200 */
[----:B------:R-:W-:-:S08]  /*0220*/  DFMA R14, R10, R14, R12 ;  /* 0x0000000e0a0e722b */ /* 0x000fd0000000000c */
[----:B------:R-:W-:-:S10]  /*0230*/  DFMA R8, R8, R14, R10 ;  /* 0x0000000e0808722b */ /* 0x000fd4000000000a */
[----:B------:R-:W-:-:S05]  /*0240*/  FFMA R2, RZ, -2.0164499282836914062, R9 ;  /* 0xc0010d84ff027823 */ /* 0x000fca0000000009 */
[----:B------:R-:W-:-:S13]  /*0250*/  FSETP.GT.AND P0, PT, |R2|, 1.469367938527859385e-39, PT ;  /* 0x001000000200780b */ /* 0x000fda0003f04200 */
[----:B------:R-:W-:Y:S05]  /*0260*/  @P0 BRA P1, `(.L_x_30) ;  /* 0x0000000000100947 */ /* 0x000fea0000800000 */
[----:B------:R-:W-:-:S07]  /*0270*/  MOV R2, 0x290 ;  /* 0x0000029000027802 */ /* 0x000fce0000000f00 */
[----:B------:R-:W-:Y:S05]  /*0280*/  CALL.REL.NOINC `($__internal_0_$__cuda_sm20_div_rn_f64_full) ;  /* 0x0000000c00007944 */ /* 0x000fea0003c00000 */
[----:B------:R-:W-:Y:S02]  /*0290*/  IMAD.MOV.U32 R8, RZ, RZ, R14 ;  /* 0x000000ffff087224 */ /* 0x000fe400078e000e */
[----:B------:R-:W-:-:S07]  /*02a0*/  IMAD.MOV.U32 R9, RZ, RZ, R15 ;  /* 0x000000ffff097224 */ /* 0x000fce00078e000f */
.L_x_30:
[----:B------:R-:W-:Y:S05]  /*02b0*/  BSYNC.RECONVERGENT B0 ;  /* 0x0000000000007941 */ /* 0x000fea0003800200 */
.L_x_29:
[----:B------:R-:W-:Y:S01]  /*02c0*/  IMAD.MOV.U32 R10, RZ, RZ, 0x652b82fe ;  /* 0x652b82feff0a7424 */ /* 0x000fe200078e00ff */
[----:B------:R-:W-:Y:S01]  /*02d0*/  UMOV UR6, 0xfefa39ef ;  /* 0xfefa39ef00067882 */ /* 0x000fe20000000000 */
[----:B------:R-:W-:Y:S01]  /*02e0*/  IMAD.MOV.U32 R11, RZ, RZ, 0x3ff71547 ;  /* 0x3ff71547ff0b7424 */ /* 0x000fe200078e00ff */
[----:B------:R-:W-:Y:S01]  /*02f0*/  UMOV UR7, 0x3fe62e42 ;  /* 0x3fe62e4200077882 */ /* 0x000fe20000000000 */
[----:B------:R-:W-:Y:S01]  /*0300*/  UMOV UR8, 0x54442d18 ;  /* 0x54442d1800087882 */ /* 0x000fe20000000000 */
[----:B------:R-:W-:Y:S01]  /*0310*/  UMOV UR9, 0x3ff921fb ;  /* 0x3ff921fb00097882 */ /* 0x000fe20000000000 */
[----:B------:R-:W-:Y:S01]  /*0320*/  FSETP.GEU.AND P0, PT, |R9|, 4.1917929649353027344, PT ;  /* 0x4086232b0900780b */ /* 0x000fe20003f0e200 */
[----:B------:R-:W-:Y:S01]  /*0330*/  DMUL R4, R4, -UR8 ;  /* 0x8000000804047c28 */ /* 0x000fe20008000000 */
[----:B------:R-:W-:Y:S01]  /*0340*/  BSSY.RECONVERGENT B0, `(.L_x_31) ;  /* 0x0000039000007945 */ /* 0x000fe20003800200 */
[----:B------:R-:W-:-:S06]  /*0350*/  DFMA R10, R8, R10, 6.75539944105574400000e+15 ;  /* 0x43380000080a742b */ /* 0x000fcc000000000a */
[----:B------:R-:W-:Y:S02]  /*0360*/  DFMA R6, RZ, R6, R4 ;  /* 0x00000006ff06722b */ /* 0x000fe40000000004 */
[----:B------:R-:W-:-:S06]  /*0370*/  DADD R12, R10, -6.75539944105574400000e+15 ;  /* 0xc33800000a0c7429 */ /* 0x000fcc0000000000 */
[----:B------:R-:W-:Y:S02]  /*0380*/  DSETP.NEU.AND P2, PT, |R6|, +INF , PT ;  /* 0x7ff000000600742a */ /* 0x000fe40003f4d200 */
[----:B------:R-:W-:Y:S01]  /*0390*/  DFMA R14, R12, -UR6, R8 ;  /* 0x800000060c0e7c2b */ /* 0x000fe20008000008 */
[----:B------:R-:W-:Y:S01]  /*03a0*/  UMOV UR6, 0x3b39803f ;  /* 0x3b39803f00067882 */ /* 0x000fe20000000000 */
[----:B------:R-:W-:-:S06]  /*03b0*/  UMOV UR7, 0x3c7abc9e ;  /* 0x3c7abc9e00077882 */ /* 0x000fcc0000000000 */
[----:B------:R-:W-:Y:S01]  /*03c0*/  DFMA R12, R12, -UR6, R14 ;  /* 0x800000060c0c7c2b */ /* 0x000fe2000800000e */
[----:B------:R-:W-:Y:S01]  /*03d0*/  UMOV UR6, 0x69ce2bdf ;  /* 0x69ce2bdf00067882 */ /* 0x000fe20000000000 */
[----:B------:R-:W-:Y:S01]  /*03e0*/  IMAD.MOV.U32 R14, RZ, RZ, -0x35dec16 ;  /* 0xfca213eaff0e7424 */ /* 0x000fe200078e00ff */
[----:B------:R-:W-:Y:S01]  /*03f0*/  UMOV UR7, 0x3e5ade15 ;  /* 0x3e5ade1500077882 */ /* 0x000fe20000000000 */
[----:B------:R-:W-:Y:S01]  /*0400*/  IMAD.MOV.U32 R15, RZ, RZ, 0x3e928af3 ;  /* 0x3e928af3ff0f7424 */ /* 0x000fe200078e00ff */
[----:B------:R-:W-:-:S05]  /*0410*/  @!P2 DMUL R20, RZ, R6 ;  /* 0x00000006ff14a228 */ /* 0x000fca0000000000 */
[----:B------:R-:W-:Y:S01]  /*0420*/  DFMA R14, R12, UR6, R14 ;  /* 0x000000060c0e7c2b */ /* 0x000fe2000800000e */
[----:B------:R-:W-:Y:S01]  /*0430*/  UMOV UR6, 0x62401315 ;  /* 0x6240131500067882 */ /* 0x000fe20000000000 */
[----:B------:R-:W-:-:S06]  /*0440*/  UMOV UR7, 0x3ec71dee ;  /* 0x3ec71dee00077882 */ /* 0x000fcc0000000000 */
[----:B------:R-:W-:Y:S01]  /*0450*/  DFMA R14, R12, R14, UR6 ;  /* 0x000000060c0e7e2b */ /* 0x000fe2000800000e */
        /* <DEDUP_REMOVED lines=20> */
[----:B------:R-:W-:-:S08]  /*05a0*/  DFMA R14, R12, R14, UR6 ;  /* 0x000000060c0e7e2b */ /* 0x000fd0000800000e */
[----:B------:R-:W-:-:S08]  /*05b0*/  DFMA R14, R12, R14, 1 ;  /* 0x3ff000000c0e742b */ /* 0x000fd0000000000e */
[----:B------:R-:W-:-:S10]  /*05c0*/  DFMA R14, R12, R14, 1 ;  /* 0x3ff000000c0e742b */ /* 0x000fd4000000000e */
[----:B------:R-:W-:Y:S02]  /*05d0*/  IMAD R5, R10, 0x100000, R15 ;  /* 0x001000000a057824 */ /* 0x000fe400078e020f */
[----:B------:R-:W-:Y:S01]  /*05e0*/  IMAD.MOV.U32 R4, RZ, RZ, R14 ;  /* 0x000000ffff047224 */ /* 0x000fe200078e000e */
[----:B------:R-:W-:Y:S06]  /*05f0*/  @!P0 BRA `(.L_x_32) ;  /* 0x0000000000348947 */ /* 0x000fec0003800000 */
[----:B------:R-:W-:Y:S01]  /*0600*/  FSETP.GEU.AND P1, PT, |R9|, 4.2275390625, PT ;  /* 0x408748000900780b */ /* 0x000fe20003f2e200 */
[C---:B------:R-:W-:Y:S02]  /*0610*/  DADD R4, R8.reuse, +INF ;  /* 0x7ff0000008047429 */ /* 0x040fe40000000000 */
[----:B------:R-:W-:-:S08]  /*0620*/  DSETP.GEU.AND P0, PT, R8, RZ, PT ;  /* 0x000000ff0800722a */ /* 0x000fd00003f0e000 */
[----:B------:R-:W-:Y:S02]  /*0630*/  FSEL R4, R4, RZ, P0 ;  /* 0x000000ff04047208 */ /* 0x000fe40000000000 */
[----:B------:R-:W-:Y:S01]  /*0640*/  @!P1 LEA.HI R2, R10, R10, RZ, 0x1 ;  /* 0x0000000a0a029211 */ /* 0x000fe200078f08ff */
[----:B------:R-:W-:Y:S01]  /*0650*/  @!P1 IMAD.MOV.U32 R8, RZ, RZ, R14 ;  /* 0x000000ffff089224 */ /* 0x000fe200078e000e */
[----:B------:R-:W-:Y:S02]  /*0660*/  FSEL R5, R5, RZ, P0 ;  /* 0x000000ff05057208 */ /* 0x000fe40000000000 */
[----:B------:R-:W-:-:S05]  /*0670*/  @!P1 SHF.R.S32.HI R9, RZ, 0x1, R2 ;  /* 0x00000001ff099819 */ /* 0x000fca0000011402 */
[----:B------:R-:W-:Y:S02]  /*0680*/  @!P1 IMAD.IADD R10, R10, 0x1, -R9 ;  /* 0x000000010a0a9824 */ /* 0x000fe400078e0a09 */
[----:B------:R-:W-:-:S03]  /*0690*/  @!P1 IMAD R9, R9, 0x100000, R15 ;  /* 0x0010000009099824 */ /* 0x000fc600078e020f */
[----:B------:R-:W-:Y:S01]  /*06a0*/  @!P1 LEA R11, R10, 0x3ff00000, 0x14 ;  /* 0x3ff000000a0b9811 */ /* 0x000fe200078ea0ff */
[----:B------:R-:W-:-:S06]  /*06b0*/  @!P1 IMAD.MOV.U32 R10, RZ, RZ, RZ ;  /* 0x000000ffff0a9224 */ /* 0x000fcc00078e00ff */
[----:B------:R-:W-:-:S11]  /*06c0*/  @!P1 DMUL R4, R8, R10 ;  /* 0x0000000a08049228 */ /* 0x000fd60000000000 */
.L_x_32:
[----:B------:R-:W-:Y:S05]  /*06d0*/  BSYNC.RECONVERGENT B0 ;  /* 0x0000000000007941 */ /* 0x000fea0003800200 */
.L_x_31:
[----:B------:R-:W-:Y:S01]  /*06e0*/  BSSY.RECONVERGENT B0, `(.L_x_33) ;  /* 0x000001b000007945 */ /* 0x000fe20003800200 */
[----:B------:R-:W-:-:S03]  /*06f0*/  @!P2 IMAD.MOV.U32 R2, RZ, RZ, 0x1 ;  /* 0x00000001ff02a424 */ /* 0x000fc600078e00ff */
[----:B------:R-:W-:Y:S05]  /*0700*/  @!P2 BRA `(.L_x_34) ;  /* 0x000000000060a947 */ /* 0x000fea0003800000 */
        /* <DEDUP_REMOVED lines=9> */
[----:B0-----:R-:W-:-:S08]  /*07a0*/  DFMA R10, R20, -UR8, R6 ;  /* 0x80000008140a7c2b */ /* 0x001fd00008000006 */
        /* <DEDUP_REMOVED lines=8> */
[----:B------:R-:W-:Y:S05]  /*0830*/  CALL.REL.NOINC `($_Z17init_wavefunctionPKdS0_P7double2$__internal_trig_reduction_slowpathd) ;  /* 0x0000000800d07944 */ /* 0x000fea0003c00000 */
[----:B------:R-:W-:Y:S02]  /*0840*/  IMAD.MOV.U32 R2, RZ, RZ, R10 ;  /* 0x000000ffff027224 */ /* 0x000fe400078e000a */
[----:B------:R-:W-:Y:S02]  /*0850*/  IMAD.MOV.U32 R20, RZ, RZ, R16 ;  /* 0x000000ffff147224 */ /* 0x000fe400078e0010 */
[----:B------:R-:W-:-:S07]  /*0860*/  IMAD.MOV.U32 R21, RZ, RZ, R17 ;  /* 0x000000ffff157224 */ /* 0x000fce00078e0011 */
.L_x_36:
[----:B------:R-:W-:Y:S05]  /*0870*/  BSYNC.RECONVERGENT B1 ;  /* 0x0000000000017941 */ /* 0x000fea0003800200 */
.L_x_35:
[----:B------:R-:W-:-:S07]  /*0880*/  VIADD R2, R2, 0x1 ;  /* 0x0000000102027836 */ /* 0x000fce0000000000 */
.L_x_34:
[----:B------:R-:W-:Y:S05]  /*0890*/  BSYNC.RECONVERGENT B0 ;  /* 0x0000000000007941 */ /* 0x000fea0003800200 */
.L_x_33:
        /* <DEDUP_REMOVED lines=10> */
[----:B------:R-:W-:Y:S01]  /*0940*/  BSSY.RECONVERGENT B0, `(.L_x_37) ;  /* 0x0000034000007945 */ /* 0x000fe20003800200 */
[----:B------:R-:W-:Y:S01]  /*0950*/  IMAD.MOV.U32 R25, RZ, RZ, 0x3da8ff83 ;  /* 0x3da8ff83ff197424 */ /* 0x000fe200078e00ff */
[----:B------:R-:W-:Y:S01]  /*0960*/  ISETP.NE.U32.AND P0, PT, R22, 0x1, PT ;  /* 0x000000011600780c */ /* 0x000fe20003f05070 */
[----:B------:R-:W-:Y:S01]  /*0970*/  DMUL R22, R20, R20 ;  /* 0x0000001414167228 */ /* 0x000fe20000000000 */
[----:B------:R-:W-:-:S02]  /*0980*/  IMAD R3, R0, 0x80, R3 ;  /* 0x0000008000037824 */ /* 0x000fc400078e0203 */
[----:B------:R-:W-:Y:S02]  /*0990*/  FSEL R24, R24, -8.06006814911005101289e+34, !P0 ;  /* 0xf9785eba18187808 */ /* 0x000fe40004000000 */
[----:B------:R-:W-:-:S06]  /*09a0*/  FSEL R25, -R25, 0.11223486810922622681, !P0 ;  /* 0x3de5db6519197808 */ /* 0x000fcc0004000100 */
[----:B--2---:R-:W-:-:S08]  /*09b0*/  DFMA R8, R22, R24, R8 ;  /* 0x000000181608722b */ /* 0x004fd00000000008 */
[----:B------:R-:W-:-:S08]  /*09c0*/  DFMA R8, R22, R8, R10 ;  /* 0x000000081608722b */ /* 0x000fd0000000000a */
[----:B---3--:R-:W-:-:S08]  /*09d0*/  DFMA R8, R22, R8, R12 ;  /* 0x000000081608722b */ /* 0x008fd0000000000c */
[----:B------:R-:W-:-:S08]  /*09e0*/  DFMA R8, R22, R8, R14 ;  /* 0x000000081608722b */ /* 0x000fd0000000000e */
[----:B----4-:R-:W-:-:S08]  /*09f0*/  DFMA R8, R22, R8, R16 ;  /* 0x000000081608722b */ /* 0x010fd00000000010 */
[----:B------:R-:W-:Y:S01]  /*0a00*/  DFMA R8, R22, R8, R18 ;  /* 0x000000081608722b */ /* 0x000fe20000000012 */
[----:B------:R-:W0:Y:S07]  /*0a10*/  LDC.64 R18, c[0x0][0x390] ;  /* 0x0000e400ff127b82 */ /* 0x000e2e0000000a00 */
[----:B------:R-:W-:Y:S02]  /*0a20*/  DFMA R20, R8, R20, R20 ;  /* 0x000000140814722b */ /* 0x000fe40000000014 */
[----:B------:R-:W-:-:S10]  /*0a30*/  DFMA R8, R22, R8, 1 ;  /* 0x3ff000001608742b */ /* 0x000fd40000000008 */
[----:B------:R-:W-:Y:S02]  /*0a40*/  FSEL R10, R8, R20, !P0 ;  /* 0x00000014080a7208 */ /* 0x000fe40004000000 */
[----:B------:R-:W-:Y:S02]  /*0a50*/  FSEL R11, R9, R21, !P0 ;  /* 0x00000015090b7208 */ /* 0x000fe40004000000 */
[----:B------:R-:W-:Y:S01]  /*0a60*/  LOP3.LUT P0, RZ, R2, 0x2, RZ, 0xc0, !PT ;  /* 0x0000000202ff7812 */ /* 0x000fe2000780c0ff */
[----:B0-----:R-:W-:-:S03]  /*0a70*/  IMAD.WIDE R18, R3, 0x10, R18 ;  /* 0x0000001003127825 */ /* 0x001fc600078e0212 */
[----:B------:R-:W-:-:S10]  /*0a80*/  DADD R8, RZ, -R10 ;  /* 0x00000000ff087229 */ /* 0x000fd4000000080a */
[----:B------:R-:W-:Y:S02]  /*0a90*/  FSEL R8, R10, R8, !P0 ;  /* 0x000000080a087208 */ /* 0x000fe40004000000 */
[----:B------:R-:W-:Y:S01]  /*0aa0*/  FSEL R9, R11, R9, !P0 ;  /* 0x000000090b097208 */ /* 0x000fe20004000000 */
[----:B------:R-:W-:-:S05]  /*0ab0*/  DSETP.NEU.AND P0, PT, |R6|, +INF , PT ;  /* 0x7ff000000600742a */ /* 0x000fca0003f0d200 */
[----:B------:R-:W-:-:S07]  /*0ac0*/  DMUL R8, R4, R8 ;  /* 0x0000000804087228 */ /* 0x000fce0000000000 */
[----:B------:R0:W-:Y:S02]  /*0ad0*/  STG.E.64 desc[UR4][R18.64], R8 ;  /* 0x0000000812007986 */ /* 0x0001e4000c101b04 */
[----:B------:R-:W-:Y:S01]  /*0ae0*/  @!P0 DMUL R2, RZ, R6 ;  /* 0x00000006ff028228 */ /* 0x000fe20000000000 */
[----:B------:R-:W-:Y:S01]  /*0af0*/  @!P0 IMAD.MOV.U32 R0, RZ, RZ, RZ ;  /* 0x000000ffff008224 */ /* 0x000fe200078e00ff */
[----:B------:R-:W-:Y:S09]  /*0b00*/  @!P0 BRA `(.L_x_38) ;  /* 0x00000000005c8947 */ /* 0x000ff20003800000 */
[----:B------:R-:W-:Y:S01]  /*0b10*/  UMOV UR6, 0x6dc9c883 ;  /* 0x6dc9c88300067882 */ /* 0x000fe20000000000 */
[----:B------:R-:W-:Y:S01]  /*0b20*/  UMOV UR7, 0x3fe45f30 ;  /* 0x3fe45f3000077882 */ /* 0x000fe20000000000 */
[C---:B------:R-:W-:Y:S02]  /*0b30*/  DSETP.GE.AND P0, PT, |R6|.reuse, 2.14748364800000000000e+09, PT ;  /* 0x41e000000600742a */ /* 0x040fe40003f06200 */
[----:B0-----:R-:W-:Y:S01]  /*0b40*/  DMUL R8, R6, UR6 ;  /* 0x0000000606087c28 */ /* 0x001fe20008000000 */
        /* <DEDUP_REMOVED lines=19> */
.L_x_38:
[----:B------:R-:W-:Y:S05]  /*0c80*/  BSYNC.RECONVERGENT B0 ;  /* 0x0000000000007941 */ /* 0x000fea0003800200 */
.L_x_37:
[----:B------:R-:W1:Y:S01]  /*0c90*/  LDCU.64 UR6, c[0x4][0x8] ;  /* 0x01000100ff0677ac */ /* 0x000e620008000a00 */
[----:B------:R-:W-:-:S05]  /*0ca0*/  IMAD.SHL.U32 R6, R0, 0x40, RZ ;  /* 0x0000004000067824 */ /* 0x000fca00078e00ff */
[----:B------:R-:W-:-:S04]  /*0cb0*/  LOP3.LUT R6, R6, 0x40, RZ, 0xc0, !PT ;  /* 0x0000004006067812 */ /* 0x000fc800078ec0ff */
[----:B-1----:R-:W-:-:S05]  /*0cc0*/  IADD3 R16, P0, PT, R6, UR6, RZ ;  /* 0x0000000606107c10 */ /* 0x002fca000ff1e0ff */
[----:B------:R-:W-:-:S05]  /*0cd0*/  IMAD.X R17, RZ, RZ, UR7, P0 ;  /* 0x00000007ff117e24 */ /* 0x000fca00080e06ff */
[----:B0-----:R-:W2:Y:S04]  /*0ce0*/  LDG.E.128.CONSTANT R8, desc[UR4][R16.64] ;  /* 0x0000000410087981 */ /* 0x001ea8000c1e9d00 */
[----:B------:R-:W3:Y:S04]  /*0cf0*/  LDG.E.128.CONSTANT R12, desc[UR4][R16.64+0x10] ;  /* 0x00001004100c7981 */ /* 0x000ee8000c1e9d00 */
[----:B------:R-:W4:Y:S01]  /*0d00*/  LDG.E.128.CONSTANT R20, desc[UR4][R16.64+0x20] ;  /* 0x0000200410147981 */ /* 0x000f22000c1e9d00 */
[----:B------:R-:W-:Y:S01]  /*0d10*/  LOP3.LUT R6, R0, 0x1, RZ, 0xc0, !PT ;  /* 0x0000000100067812 */ /* 0x000fe200078ec0ff */
[----:B------:R-:W-:-:S02]  /*0d20*/  IMAD.MOV.U32 R24, RZ, RZ, 0x20fd8164 ;  /* 0x20fd8164ff187424 */ /* 0x000fc400078e00ff */
[----:B------:R-:W-:Y:S01]  /*0d30*/  IMAD.MOV.U32 R25, RZ, RZ, 0x3da8ff83 ;  /* 0x3da8ff83ff197424 */ /* 0x000fe200078e00ff */
[----:B------:R-:W-:Y:S01]  /*0d40*/  ISETP.NE.U32.AND P0, PT, R6, 0x1, PT ;  /* 0x000000010600780c */ /* 0x000fe20003f05070 */
[----:B------:R-:W-:-:S03]  /*0d50*/  DMUL R6, R2, R2 ;  /* 0x0000000202067228 */ /* 0x000fc60000000000 */
[----:B------:R-:W-:Y:S02]  /*0d60*/  FSEL R24, R24, -8.06006814911005101289e+34, !P0 ;  /* 0xf9785eba18187808 */ /* 0x000fe40004000000 */
[----:B------:R-:W-:-:S06]  /*0d70*/  FSEL R25, -R25, 0.11223486810922622681, !P0 ;  /* 0x3de5db6519197808 */ /* 0x000fcc0004000100 */
[----:B--2---:R-:W-:-:S08]  /*0d80*/  DFMA R8, R6, R24, R8 ;  /* 0x000000180608722b */ /* 0x004fd00000000008 */
        /* <DEDUP_REMOVED lines=13> */
[----:B------:R-:W-:-:S07]  /*0e60*/  DMUL R4, R4, R2 ;  /* 0x0000000204047228 */ /* 0x000fce0000000000 */
[----:B------:R-:W-:Y:S01]  /*0e70*/  STG.E.64 desc[UR4][R18.64+0x8], R4 ;  /* 0x0000080412007986 */ /* 0x000fe2000c101b04 */
[----:B------:R-:W-:Y:S05]  /*0e80*/  EXIT ;  /* 0x000000000000794d */ /* 0x000fea0003800000 */
        .weak           $__internal_0_$__cuda_sm20_div_rn_f64_full
        .type           $__internal_0_$__cuda_sm20_div_rn_f64_full,@function
        .size           $__internal_0_$__cuda_sm20_div_rn_f64_full,($_Z17init_wavefunctionPKdS0_P7double2$__internal_trig_reduction_slowpathd - $__internal_0_$__cuda_sm20_div_rn_f64_full)
$__internal_0_$__cuda_sm20_div_rn_f64_full:
[----:B------:R-:W-:Y:S01]  /*0e90*/  IMAD.MOV.U32 R9, RZ, RZ, -0x400ef27c ;  /* 0xbff10d84ff097424 */ /* 0x000fe200078e00ff */
[C---:B------:R-:W-:Y:S01]  /*0ea0*/  FSETP.GEU.AND P1, PT, |R13|.reuse, 1.469367938527859385e-39, PT ;  /* 0x001000000d00780b */ /* 0x040fe20003f2e200 */
[----:B------:R-:W-:Y:S01]  /*0eb0*/  IMAD.MOV.U32 R8, RZ, RZ, 0x4d013a92 ;  /* 0x4d013a92ff087424 */ /* 0x000fe200078e00ff */
[----:B------:R-:W-:Y:S01]  /*0ec0*/  LOP3.LUT R14, R13, 0x7ff00000, RZ, 0xc0, !PT ;  /* 0x7ff000000d0e7812 */ /* 0x000fe200078ec0ff */
[----:B------:R-:W0:Y:S01]  /*0ed0*/  MUFU.RCP64H R17, R9 ;  /* 0x0000000900117308 */ /* 0x000e220000001800 */
[----:B------:R-:W-:Y:S01]  /*0ee0*/  IMAD.MOV.U32 R16, RZ, RZ, 0x1 ;  /* 0x00000001ff107424 */ /* 0x000fe200078e00ff */
[----:B------:R-:W-:Y:S01]  /*0ef0*/  BSSY.RECONVERGENT B1, `(.L_x_39) ;  /* 0x0000045000017945 */ /* 0x000fe20003800200 */
[----:B------:R-:W-:Y:S01]  /*0f00*/  IMAD.MOV.U32 R15, RZ, RZ, 0x1ca00000 ;  /* 0x1ca00000ff0f7424 */ /* 0x000fe200078e00ff */
[----:B------:R-:W-:Y:S01]  /*0f10*/  ISETP.GE.U32.AND P0, PT, R14, 0x40000000, PT ;  /* 0x400000000e00780c */ /* 0x000fe20003f06070 */
[----:B------:R-:W-:Y:S02]  /*0f20*/  IMAD.MOV.U32 R22, RZ, RZ, R14 ;  /* 0x000000ffff167224 */ /* 0x000fe400078e000e */
[----:B------:R-:W-:Y:S01]  /*0f30*/  IMAD.MOV.U32 R23, RZ, RZ, 0x40000000 ;  /* 0x40000000ff177424 */ /* 0x000fe200078e00ff */
[----:B------:R-:W-:-:S03]  /*0f40*/  SEL R15, R15, 0x63400000, !P0 ;  /* 0x634000000f0f7807 */ /* 0x000fc60004000000 */
[----:B------:R-:W-:Y:S01]  /*0f50*/  VIADD R25, R23, 0xffffffff ;  /* 0xffffffff17197836 */ /* 0x000fe20000000000 */
[----:B------:R-:W-:-:S04]  /*0f60*/  @!P1 LOP3.LUT R18, R15, 0x80000000, R13, 0xf8, !PT ;  /* 0x800000000f129812 */ /* 0x000fc800078ef80d */
[----:B------:R-:W-:Y:S01]  /*0f70*/  @!P1 LOP3.LUT R19, R18, 0x100000, RZ, 0xfc, !PT ;  /* 0x0010000012139812 */ /* 0x000fe200078efcff */
[----:B0-----:R-:W-:Y:S01]  /*0f80*/  DFMA R10, R16, -R8, 1 ;  /* 0x3ff00000100a742b */ /* 0x001fe20000000808 */
[----:B------:R-:W-:-:S07]  /*0f90*/  @!P1 IMAD.MOV.U32 R18, RZ, RZ, RZ ;  /* 0x000000ffff129224 */ /* 0x000fce00078e00ff */
[----:B------:R-:W-:-:S08]  /*0fa0*/  DFMA R10, R10, R10, R10 ;  /* 0x0000000a0a0a722b */ /* 0x000fd0000000000a */
[----:B------:R-:W-:Y:S01]  /*0fb0*/  DFMA R16, R16, R10, R16 ;  /* 0x0000000a1010722b */ /* 0x000fe20000000010 */
[----:B------:R-:W-:Y:S01]  /*0fc0*/  LOP3.LUT R11, R15, 0x800fffff, R13, 0xf8, !PT ;  /* 0x800fffff0f0b7812 */ /* 0x000fe200078ef80d */
[----:B------:R-:W-:-:S06]  /*0fd0*/  IMAD.MOV.U32 R10, RZ, RZ, R12 ;  /* 0x000000ffff0a7224 */ /* 0x000fcc00078e000c */
[----:B------:R-:W-:Y:S02]  /*0fe0*/  DFMA R20, R16, -R8, 1 ;  /* 0x3ff000001014742b */ /* 0x000fe40000000808 */
[----:B------:R-:W-:-:S06]  /*0ff0*/  @!P1 DFMA R10, R10, 2, -R18 ;  /* 0x400000000a0a982b */ /* 0x000fcc0000000812 */
[----:B------:R-:W-:-:S04]  /*1000*/  DFMA R16, R16, R20, R16 ;  /* 0x000000141010722b */ /* 0x000fc80000000010 */
[----:B------:R-:W-:-:S04]  /*1010*/  @!P1 LOP3.LUT R22, R11, 0x7ff00000, RZ, 0xc0, !PT ;  /* 0x7ff000000b169812 */ /* 0x000fc800078ec0ff */
[----:B------:R-:W-:Y:S01]  /*1020*/  DMUL R18, R16, R10 ;  /* 0x0000000a10127228 */ /* 0x000fe20000000000 */
[----:B------:R-:W-:-:S05]  /*1030*/  VIADD R24, R22, 0xffffffff ;  /* 0xffffffff16187836 */ /* 0x000fca0000000000 */
[----:B------:R-:W-:Y:S02]  /*1040*/  ISETP.GT.U32.AND P0, PT, R24, 0x7feffffe, PT ;  /* 0x7feffffe1800780c */ /* 0x000fe40003f04070 */
[----:B------:R-:W-:Y:S02]  /*1050*/  DFMA R20, R18, -R8, R10 ;  /* 0x800000081214722b */ /* 0x000fe4000000000a */
[----:B------:R-:W-:-:S06]  /*1060*/  ISETP.GT.U32.OR P0, PT, R25, 0x7feffffe, P0 ;  /* 0x7feffffe1900780c */ /* 0x000fcc0000704470 */
[----:B------:R-:W-:-:S07]  /*1070*/  DFMA R16, R16, R20, R18 ;  /* 0x000000141010722b */ /* 0x000fce0000000012 */
[----:B------:R-:W-:Y:S05]  /*1080*/  @P0 BRA `(.L_x_40) ;  /* 0x0000000000680947 */ /* 0x000fea0003800000 */
[----:B------:R-:W-:Y:S02]  /*1090*/  IMAD.MOV.U32 R13, RZ, RZ, 0x40000000 ;  /* 0x40000000ff0d7424 */ /* 0x000fe400078e00ff */
[----:B------:R-:W-:-:S03]  /*10a0*/  IMAD.MOV.U32 R18, RZ, RZ, RZ ;  /* 0x000000ffff127224 */ /* 0x000fc600078e00ff */
[----:B------:R-:W-:-:S04]  /*10b0*/  VIADDMNMX R14, R14, -R13, 0xb9600000, !PT ;  /* 0xb96000000e0e7446 */ /* 0x000fc8000780090d */
[----:B------:R-:W-:-:S05]  /*10c0*/  VIMNMX R12, PT, PT, R14, 0x46a00000, PT ;  /* 0x46a000000e0c7848 */ /* 0x000fca0003fe0100 */
[----:B------:R-:W-:-:S04]  /*10d0*/  IMAD.IADD R12, R12, 0x1, -R15 ;  /* 0x000000010c0c7824 */ /* 0x000fc800078e0a0f */
[----:B------:R-:W-:-:S06]  /*10e0*/  VIADD R19, R12, 0x7fe00000 ;  /* 0x7fe000000c137836 */ /* 0x000fcc0000000000 */
[----:B------:R-:W-:-:S10]  /*10f0*/  DMUL R14, R16, R18 ;  /* 0x00000012100e7228 */ /* 0x000fd40000000000 */
[----:B------:R-:W-:-:S13]  /*1100*/  FSETP.GTU.AND P0, PT, |R15|, 1.469367938527859385e-39, PT ;  /* 0x001000000f00780b */ /* 0x000fda0003f0c200 */
[----:B------:R-:W-:Y:S05]  /*1110*/  @P0 BRA `(.L_x_41) ;  /* 0x0000000000880947 */ /* 0x000fea0003800000 */
[----:B------:R-:W-:Y:S01]  /*1120*/  DFMA R8, R16, -R8, R10 ;  /* 0x800000081008722b */ /* 0x000fe2000000000a */
[----:B------:R-:W-:-:S09]  /*1130*/  IMAD.MOV.U32 R18, RZ, RZ, RZ ;  /* 0x000000ffff127224 */ /* 0x000fd200078e00ff */
[C---:B------:R-:W-:Y:S02]  /*1140*/  FSETP.NEU.AND P0, PT, R9.reuse, RZ, PT ;  /* 0x000000ff0900720b */ /* 0x040fe40003f0d000 */
[----:B------:R-:W-:-:S04]  /*1150*/  LOP3.LUT R8, R9, 0xc0010d84, RZ, 0x3c, !PT ;  /* 0xc0010d8409087812 */ /* 0x000fc800078e3cff */
[----:B------:R-:W-:-:S04]  /*1160*/  LOP3.LUT R11, R8, 0x80000000, RZ, 0xc0, !PT ;  /* 0x80000000080b7812 */ /* 0x000fc800078ec0ff */
[----:B------:R-:W-:-:S03]  /*1170*/  LOP3.LUT R19, R11, R19, RZ, 0xfc, !PT ;  /* 0x000000130b137212 */ /* 0x000fc600078efcff */
[----:B------:R-:W-:Y:S05]  /*1180*/  @!P0 BRA `(.L_x_41) ;  /* 0x00000000006c8947 */ /* 0x000fea0003800000 */
[----:B------:R-:W-:Y:S02]  /*1190*/  IMAD.MOV R9, RZ, RZ, -R12 ;  /* 0x000000ffff097224 */ /* 0x000fe400078e0a0c */
[----:B------:R-:W-:-:S06]  /*11a0*/  IMAD.MOV.U32 R8, RZ, RZ, RZ ;  /* 0x000000ffff087224 */ /* 0x000fcc00078e00ff */
[----:B------:R-:W-:Y:S02]  /*11b0*/  DFMA R8, R14, -R8, R16 ;  /* 0x800000080e08722b */ /* 0x000fe40000000010 */
[----:B------:R-:W-:-:S04]  /*11c0*/  DMUL.RP R16, R16, R18 ;  /* 0x0000001210107228 */ /* 0x000fc80000008000 */
[----:B------:R-:W-:-:S04]  /*11d0*/  IADD3 R8, PT, PT, -R12, -0x43300000, RZ ;  /* 0xbcd000000c087810 */ /* 0x000fc80007ffe1ff */
[----:B------:R-:W-:Y:S02]  /*11e0*/  FSETP.NEU.AND P0, PT, |R9|, R8, PT ;  /* 0x000000080900720b */ /* 0x000fe40003f0d200 */
[----:B------:R-:W-:Y:S02]  /*11f0*/  LOP3.LUT R11, R17, R11, RZ, 0x3c, !PT ;  /* 0x0000000b110b7212 */ /* 0x000fe400078e3cff */
[----:B------:R-:W-:Y:S02]  /*1200*/  FSEL R14, R16, R14, !P0 ;  /* 0x0000000e100e7208 */ /* 0x000fe40004000000 */
[----:B------:R-:W-:Y:S01]  /*1210*/  FSEL R15, R11, R15, !P0 ;  /* 0x0000000f0b0f7208 */ /* 0x000fe20004000000 */
[----:B------:R-:W-:Y:S06]  /*1220*/  BRA `(.L_x_41) ;  /* 0x0000000000447947 */ /* 0x000fec0003800000 */
.L_x_40:
[----:B------:R-:W-:-:S14]  /*1230*/  DSETP.NAN.AND P0, PT, R12, R12, PT ;  /* 0x0000000c0c00722a */ /* 0x000fdc0003f08000 */
[----:B------:R-:W-:Y:S05]  /*1240*/  @P0 BRA `(.L_x_42) ;  /* 0x0000000000340947 */ /* 0x000fea0003800000 */
[----:B------:R-:W-:Y:S01]  /*1250*/  ISETP.NE.AND P0, PT, R22, R23, PT ;  /* 0x000000171600720c */ /* 0x000fe20003f05270 */
[----:B------:R-:W-:Y:S02]  /*1260*/  IMAD.MOV.U32 R14, RZ, RZ, 0x0 ;  /* 0x00000000ff0e7424 */ /* 0x000fe400078e00ff */
[----:B------:R-:W-:-:S10]  /*1270*/  IMAD.MOV.U32 R15, RZ, RZ, -0x80000 ;  /* 0xfff80000ff0f7424 */ /* 0x000fd400078e00ff */
[----:B------:R-:W-:Y:S05]  /*1280*/  @!P0 BRA `(.L_x_41) ;  /* 0x00000000002c8947 */ /* 0x000fea0003800000 */
[----:B------:R-:W-:Y:S02]  /*1290*/  ISETP.NE.AND P0, PT, R22, 0x7ff00000, PT ;  /* 0x7ff000001600780c */ /* 0x000fe40003f05270 */
[----:B------:R-:W-:Y:S02]  /*12a0*/  LOP3.LUT R12, R13, 0xc0010d84, RZ, 0x3c, !PT ;  /* 0xc0010d840d0c7812 */ /* 0x000fe400078e3cff */
[----:B------:R-:W-:Y:S02]  /*12b0*/  ISETP.EQ.OR P0, PT, R23, RZ, !P0 ;  /* 0x000000ff1700720c */ /* 0x000fe40004702670 */
[----:B------:R-:W-:-:S11]  /*12c0*/  LOP3.LUT R15, R12, 0x80000000, RZ, 0xc0, !PT ;  /* 0x800000000c0f7812 */ /* 0x000fd600078ec0ff */
[----:B------:R-:W-:Y:S01]  /*12d0*/  @P0 LOP3.LUT R8, R15, 0x7ff00000, RZ, 0xfc, !PT ;  /* 0x7ff000000f080812 */ /* 0x000fe200078efcff */
[----:B------:R-:W-:Y:S02]  /*12e0*/  @!P0 IMAD.MOV.U32 R14, RZ, RZ, RZ ;  /* 0x000000ffff0e8224 */ /* 0x000fe400078e00ff */
[----:B------:R-:W-:Y:S02]  /*12f0*/  @P0 IMAD.MOV.U32 R14, RZ, RZ, RZ ;  /* 0x000000ffff0e0224 */ /* 0x000fe400078e00ff */
[----:B------:R-:W-:Y:S01]  /*1300*/  @P0 IMAD.MOV.U32 R15, RZ, RZ, R8 ;  /* 0x000000ffff0f0224 */ /* 0x000fe200078e0008 */
[----:B------:R-:W-:Y:S06]  /*1310*/  BRA `(.L_x_41) ;  /* 0x0000000000087947 */ /* 0x000fec0003800000 */
.L_x_42:
[----:B------:R-:W-:Y:S01]  /*1320*/  LOP3.LUT R15, R13, 0x80000, RZ, 0xfc, !PT ;  /* 0x000800000d0f7812 */ /* 0x000fe200078efcff */
[----:B------:R-:W-:-:S07]  /*1330*/  IMAD.MOV.U32 R14, RZ, RZ, R12 ;  /* 0x000000ffff0e7224 */ /* 0x000fce00078e000c */
.L_x_41:
[----:B------:R-:W-:Y:S05]  /*1340*/  BSYNC.RECONVERGENT B1 ;  /* 0x0000000000017941 */ /* 0x000fea0003800200 */
.L_x_39:
[----:B------:R-:W-:Y:S02]  /*1350*/  IMAD.MOV.U32 R8, RZ, RZ, R2 ;  /* 0x000000ffff087224 */ /* 0x000fe400078e0002 */
[----:B------:R-:W-:-:S04]  /*1360*/  IMAD.MOV.U32 R9, RZ, RZ, 0x0 ;  /* 0x00000000ff097424 */ /* 0x000fc800078e00ff */
[----:B------:R-:W-:Y:S05]  /*1370*/  RET.REL.NODEC R8 `(_Z17init_wavefunctionPKdS0_P7double2) ;  /* 0xffffffec08207950 */ /* 0x000fea0003c3ffff */
        .type           $_Z17init_wavefunctionPKdS0_P7double2$__internal_trig_reduction_slowpathd,@function
        .size           $_Z17init_wavefunctionPKdS0_P7double2$__internal_trig_reduction_slowpathd,(.L_x_56 - $_Z17init_wavefunctionPKdS0_P7double2$__internal_trig_reduction_slowpathd)
$_Z17init_wavefunctionPKdS0_P7double2$__internal_trig_reduction_slowpathd:
        /* <DEDUP_REMOVED lines=24> */
.L_x_47:
        /* <DEDUP_REMOVED lines=20> */
[----:B------:R-:W-:Y:S02]  /*1640*/  VIADD R20, R20, 0x1 ;  /* 0x0000000114147836 */ /* 0x000fe40000000000 */
[----:B------:R-:W-:Y:S01]  /*1650*/  IMAD.X R16, RZ, RZ, R16, P0 ;  /* 0x000000ffff107224 */ /* 0x000fe200000e0610 */
[----:B------:R-:W-:Y:S02]  /*1660*/  ISETP.NE.AND P0, PT, R22, -0xf, PT ;  /* 0xfffffff11600780c */ /* 0x000fe40003f05270 */
[----:B------:R-:W-:-:S05]  /*1670*/  IADD3.X R24, P1, PT, R17, R24, RZ, P1, !PT ;  /* 0x0000001811187210 */ /* 0x000fca0000f3e4ff */
[----:B------:R-:W-:Y:S02]  /*1680*/  IMAD.X R17, RZ, RZ, R16, P1 ;  /* 0x000000ffff117224 */ /* 0x000fe400008e0610 */
[----:B0-----:R-:W-:Y:S02]  /*1690*/  IMAD.MOV.U32 R12, RZ, RZ, R24 ;  /* 0x000000ffff0c7224 */ /* 0x001fe400078e0018 */
[----:B------:R-:W-:Y:S02]  /*16a0*/  IMAD.MOV.U32 R13, RZ, RZ, R17 ;  /* 0x000000ffff0d7224 */ /* 0x000fe400078e0011 */
[----:B------:R-:W-:Y:S05]  /*16b0*/  @P0 BRA `(.L_x_47) ;  /* 0xfffffffc00900947 */ /* 0x000fea000383ffff */
[----:B------:R-:W-:Y:S05]  /*16c0*/  BSYNC.RECONVERGENT B3 ;  /* 0x0000000000037941 */ /* 0x000fea0003800200 */
.L_x_46:
[----:B------:R-:W-:-:S07]  /*16d0*/  IMAD.MOV.U32 R25, RZ, RZ, R11 ;  /* 0x000000ffff197224 */ /* 0x000fce00078e000b */
.L_x_45:
[----:B------:R-:W-:Y:S05]  /*16e0*/  BSYNC.RECONVERGENT B2 ;  /* 0x0000000000027941 */ /* 0x000fea0003800200 */
.L_x_44:
        /* <DEDUP_REMOVED lines=11> */
[----:B---3--:R-:W-:Y:S02]  /*17a0*/  @P0 SHF.L.U32 R17, R14, R21, RZ ;  /* 0x000000150e110219 */ /* 0x008fe400000006ff */
        /* <DEDUP_REMOVED lines=38> */
[C---:B------:R-:W-:Y:S02]  /*1a10*/  LOP3.LUT R15, R13.reuse, 0x3f, RZ, 0xc0, !PT ;  /* 0x0000003f0d0f7812 */ /* 0x040fe400078ec0ff */
[--C-:B------:R-:W-:Y:S02]  /*1a20*/  SHF.R.U64 R17, R12, 0x1, R21.reuse ;  /* 0x000000010c117819 */ /* 0x100fe40000001215 */
        /* <DEDUP_REMOVED lines=8> */
.L_x_49:
[----:B------:R-:W-:Y:S05]  /*1ab0*/  BSYNC.RECONVERGENT B2 ;  /* 0x0000000000027941 */ /* 0x000fea0003800200 */
.L_x_48:
[----:B------:R-:W-:Y:S01]  /*1ac0*/  IMAD.WIDE.U32 R16, R14, 0x2168c235, RZ ;  /* 0x2168c2350e107825 */ /* 0x000fe200078e00ff */
[----:B------:R-:W-:-:S03]  /*1ad0*/  SHF.R.U32.HI R11, RZ, 0x1e, R11 ;  /* 0x0000001eff0b7819 */ /* 0x000fc6000001160b */
[----:B------:R-:W-:Y:S01]  /*1ae0*/  IMAD.MOV.U32 R20, RZ, RZ, R17 ;  /* 0x000000ffff147224 */ /* 0x000fe200078e0011 */
[----:B------:R-:W-:Y:S01]  /*1af0*/  IADD3 RZ, P1, PT, R16, R16, RZ ;  /* 0x0000001010ff7210 */ /* 0x000fe20007f3e0ff */
[----:B------:R-:W-:Y:S01]  /*1b00*/  IMAD.MOV.U32 R21, RZ, RZ, RZ ;  /* 0x000000ffff157224 */ /* 0x000fe200078e00ff */
[----:B------:R-:W-:Y:S01]  /*1b10*/  LEA.HI R10, R10, R11, RZ, 0x1 ;  /* 0x0000000b0a0a7211 */ /* 0x000fe200078f08ff */
        /* <DEDUP_REMOVED lines=30> */
.L_x_43:
[----:B------:R-:W-:Y:S02]  /*1d00*/  IMAD.MOV.U32 R8, RZ, RZ, R2 ;  /* 0x000000ffff087224 */ /* 0x000fe400078e0002 */
[----:B------:R-:W-:-:S04]  /*1d10*/  IMAD.MOV.U32 R9, RZ, RZ, 0x0 ;  /* 0x00000000ff097424 */ /* 0x000fc800078e00ff */
[----:B------:R-:W-:Y:S05]  /*1d20*/  RET.REL.NODEC R8 `(_Z17init_wavefunctionPKdS0_P7double2) ;  /* 0xffffffe008b47950 */ /* 0x000fea0003c3ffff */
.L_x_50:
        /* <DEDUP_REMOVED lines=13> */
.L_x_56:


//--------------------- .text._Z14init_potentialPKdS0_Pd --------------------------
	.section	.text._Z14init_potentialPKdS0_Pd,"ax",@progbits
	.align	128
        .global         _Z14init_potentialPKdS0_Pd
        .type           _Z14init_potentialPKdS0_Pd,@function
        .size           _Z14init_potentialPKdS0_Pd,(.L_x_61 - _Z14init_potentialPKdS0_Pd)
        .other          _Z14init_potentialPKdS0_Pd,@"STO_CUDA_ENTRY STV_DEFAULT"
_Z14init_potentialPKdS0_Pd:
.text._Z14init_potentialPKdS0_Pd:
[----:B------:R-:W-:Y:S01]  /*0000*/  LDC R1, c[0x0][0x37c] ;  /* 0x0000df00ff017b82 */ /* 0x000fe20000000800 */
[----:B------:R-:W0:Y:S07]  /*0010*/  S2R R3, SR_TID.Y ;  /* 0x0000000000037919 */ /* 0x000e2e0000002200 */
[----:B------:R-:W1:Y:S01]  /*0020*/  LDC R9, c[0x0][0x360] ;  /* 0x0000d800ff097b82 */ /* 0x000e620000000800 */
[----:B------:R-:W1:Y:S07]  /*0030*/  S2R R2, SR_TID.X ;  /* 0x0000000000027919 */ /* 0x000e6e0000002100 */
[----:B------:R-:W0:Y:S08]  /*0040*/  S2UR UR5, SR_CTAID.Y ;  /* 0x00000000000579c3 */ /* 0x000e300000002600 */
[----:B------:R-:W0:Y:S08]  /*0050*/  LDC R0, c[0x0][0x364] ;  /* 0x0000d900ff007b82 */ /* 0x000e300000000800 */
[----:B------:R-:W1:Y:S01]  /*0060*/  S2UR UR4, SR_CTAID.X ;  /* 0x00000000000479c3 */ /* 0x000e620000002500 */
[----:B0-----:R-:W-:-:S05]  /*0070*/  IMAD R0, R0, UR5, R3 ;  /* 0x0000000500007c24 */ /* 0x001fca000f8e0203 */
[----:B------:R-:W-:Y:S01]  /*0080*/  ISETP.GT.U32.AND P0, PT, R0, 0x7f, PT ;  /* 0x0000007f0000780c */ /* 0x000fe20003f04070 */
[----:B-1----:R-:W-:-:S05]  /*0090*/  IMAD R9, R9, UR4, R2 ;  /* 0x0000000409097c24 */ /* 0x002fca000f8e0202 */
[----:B------:R-:W-:-:S13]  /*00a0*/  ISETP.GT.OR P0, PT, R9, 0x7f, P0 ;  /* 0x0000007f0900780c */ /* 0x000fda0000704670 */
[----:B------:R-:W-:Y:S05]  /*00b0*/  @P0 EXIT ;  /* 0x000000000000094d */ /* 0x000fea0003800000 */
[----:B------:R-:W0:Y:S01]  /*00c0*/  LDC.64 R4, c[0x0][0x388] ;  /* 0x0000e200ff047b82 */ /* 0x000e220000000a00 */
[----:B------:R-:W1:Y:S07]  /*00d0*/  LDCU.64 UR4, c[0x0][0x358] ;  /* 0x00006b00ff0477ac */ /* 0x000e6e0008000a00 */
[----:B------:R-:W2:Y:S08]  /*00e0*/  LDC.64 R2, c[0x0][0x380] ;  /* 0x0000e000ff027b82 */ /* 0x000eb00000000a00 */
[----:B------:R-:W3:Y:S01]  /*00f0*/  LDC.64 R6, c[0x0][0x390] ;  /* 0x0000e400ff067b82 */ /* 0x000ee20000000a00 */
[----:B0-----:R-:W-:-:S06]  /*0100*/  IMAD.WIDE.U32 R4, R0, 0x8, R4 ;  /* 0x0000000800047825 */ /* 0x001fcc00078e0004 */
[----:B-1----:R-:W4:Y:S01]  /*0110*/  LDG.E.64 R4, desc[UR4][R4.64] ;  /* 0x0000000404047981 */ /* 0x002f22000c1e1b00 */
[----:B--2---:R-:W-:-:S06]  /*0120*/  IMAD.WIDE R2, R9, 0x8, R2 ;  /* 0x0000000809027825 */ /* 0x004fcc00078e0202 */
[----:B------:R-:W2:Y:S01]  /*0130*/  LDG.E.64 R2, desc[UR4][R2.64] ;  /* 0x0000000402027981 */ /* 0x000ea2000c1e1b00 */
[----:B------:R-:W-:Y:S01]  /*0140*/  IMAD R9, R0, 0x80, R9 ;  /* 0x0000008000097824 */ /* 0x000fe200078e0209 */
[C---:B----4-:R-:W-:Y:S02]  /*0150*/  DSETP.GEU.AND P1, PT, R4.reuse, 4.75, PT ;  /* 0x401300000400742a */ /* 0x050fe40003f2e000 */
[----:B------:R-:W-:-:S04]  /*0160*/  DSETP.GEU.AND P0, PT, R4, 5.75, PT ;  /* 0x401700000400742a */ /* 0x000fc80003f0e000 */
[C---:B------:R-:W-:Y:S02]  /*0170*/  DSETP.LEU.OR P1, PT, R4.reuse, 4.25, P1 ;  /* 0x401100000400742a */ /* 0x040fe40000f2b400 */
[----:B------:R-:W-:-:S06]  /*0180*/  DSETP.LEU.OR P0, PT, R4, 5.25, P0 ;  /* 0x401500000400742a */ /* 0x000fcc000070b400 */
[----:B------:R-:W-:Y:S01]  /*0190*/  PLOP3.LUT P0, PT, P1, P0, PT, 0x80, 0x8 ;  /* 0x000000000008781c */ /* 0x000fe20000f01070 */
[----:B--2---:R-:W-:-:S03]  /*01a0*/  DSETP.GEU.AND P1, PT, R2, 5.25, PT ;  /* 0x401500000200742a */ /* 0x004fc60003f2e000 */
[----:B------:R-:W-:-:S03]  /*01b0*/  FSEL R8, RZ, 3.640625, !P0 ;  /* 0x40690000ff087808 */ /* 0x000fc60004000000 */
[----:B------:R-:W-:Y:S01]  /*01c0*/  DSETP.GT.AND P0, PT, R2, 4.75, PT ;  /* 0x401300000200742a */ /* 0x000fe20003f04000 */
[----:B------:R-:W-:Y:S01]  /*01d0*/  FSEL R4, R8, RZ, !P1 ;  /* 0x000000ff08047208 */ /* 0x000fe20004800000 */
[----:B---3--:R-:W-:-:S04]  /*01e0*/  IMAD.WIDE R2, R9, 0x8, R6 ;  /* 0x0000000809027825 */ /* 0x008fc800078e0206 */
[----:B------:R-:W-:Y:S02]  /*01f0*/  FSEL R5, R4, RZ, P0 ;  /* 0x000000ff04057208 */ /* 0x000fe40000000000 */
[----:B------:R-:W-:-:S05]  /*0200*/  MOV R4, RZ ;  /* 0x000000ff00047202 */ /* 0x000fca0000000f00 */
[----:B------:R-:W-:Y:S01]  /*0210*/  STG.E.64 desc[UR4][R2.64], R4 ;  /* 0x0000000402007986 */ /* 0x000fe2000c101b04 */
[----:B------:R-:W-:Y:S05]  /*0220*/  EXIT ;  /* 0x000000000000794d */ /* 0x000fea0003800000 */
.L_x_51:
        /* <DEDUP_REMOVED lines=13> */
.L_x_61:


//--------------------- .text._Z10setup_gridPdS_  --------------------------
	.section	.text._Z10setup_gridPdS_,"ax",@progbits
	.align	128
        .global         _Z10setup_gridPdS_
        .type           _Z10setup_gridPdS_,@function
        .size           _Z10setup_gridPdS_,(.L_x_62 - _Z10setup_gridPdS_)
        .other          _Z10setup_gridPdS_,@"STO_CUDA_ENTRY STV_DEFAULT"
_Z10setup_gridPdS_:
.text._Z10setup_gridPdS_:
        /* <DEDUP_REMOVED lines=8> */
[----:B------:R-:W1:Y:S01]  /*0080*/  I2F.F64 R2, R11 ;  /* 0x0000000b00027312 */ /* 0x000e620000201c00 */
[----:B------:R-:W2:Y:S01]  /*0090*/  LDCU.64 UR4, c[0x0][0x358] ;  /* 0x00006b00ff0477ac */ /* 0x000ea20008000a00 */
[----:B------:R-:W-:Y:S01]  /*00a0*/  HFMA2 R4, -RZ, RZ, 0, 0 ;  /* 0x00000000ff047431 */ /* 0x000fe200000001ff */
[----:B------:R-:W-:-:S04]  /*00b0*/  MOV R5, 0x3fb40000 ;  /* 0x3fb4000000057802 */ /* 0x000fc80000000f00 */
[----:B------:R-:W3:Y:S02]  /*00c0*/  LDC.64 R8, c[0x0][0x388] ;  /* 0x0000e200ff087b82 */ /* 0x000ee40000000a00 */
[----:B-1----:R-:W-:Y:S01]  /*00d0*/  DFMA R2, R2, R4, -5 ;  /* 0xc01400000202742b */ /* 0x002fe20000000004 */
[----:B0-----:R-:W-:-:S06]  /*00e0*/  IMAD.WIDE R4, R11, 0x8, R6 ;  /* 0x000000080b047825 */ /* 0x001fcc00078e0206 */
[----:B--2---:R-:W-:Y:S01]  /*00f0*/  STG.E.64 desc[UR4][R4.64], R2 ;  /* 0x0000000204007986 */ /* 0x004fe2000c101b04 */
[----:B---3--:R-:W-:-:S05]  /*0100*/  IMAD.WIDE R6, R11, 0x8, R8 ;  /* 0x000000080b067825 */ /* 0x008fca00078e0208 */
[----:B------:R-:W-:Y:S01]  /*0110*/  STG.E.64 desc[UR4][R6.64], R2 ;  /* 0x0000000206007986 */ /* 0x000fe2000c101b04 */
[----:B------:R-:W-:Y:S05]  /*0120*/  EXIT ;  /* 0x000000000000794d */ /* 0x000fea0003800000 */
.L_x_52:
        /* <DEDUP_REMOVED lines=13> */
.L_x_62:


//--------------------- .nv.global.init           --------------------------
	.section	.nv.global.init,"aw",@progbits
	.align	16
.nv.global.init:
	.type		__cudart_sin_cos_coeffs,@object
	.size		__cudart_sin_cos_coeffs,(__cudart_i2opi_d - __cudart_sin_cos_coeffs)
__cudart_sin_cos_coeffs:
        /*0000*/ 	.byte	0x46, 0xd2, 0xb0, 0x2c, 0xf1, 0xe5, 0x5a, 0xbe, 0x92, 0xe3, 0xac, 0x69, 0xe3, 0x1d, 0xc7, 0x3e
        /*0010*/ 	.byte	0xa1, 0x62, 0xdb, 0x19, 0xa0, 0x01, 0x2a, 0xbf, 0x18, 0x08, 0x11, 0x11, 0x11, 0x11, 0x81, 0x3f
        /*0020*/ 	.byte	0x54, 0x55, 0x55, 0x55, 0x55, 0x55, 0xc5, 0xbf, 0x00, 0x00, 0x00, 0x00, 0x00, 0x00, 0x00, 0x00
        /*0030*/ 	.byte	0x00, 0x00, 0x00, 0x00, 0x00, 0x00, 0x00, 0x00, 0x64, 0x81, 0xfd, 0x20, 0x83, 0xff, 0xa8, 0xbd
        /*0040*/ 	.byte	0x28, 0x85, 0xef, 0xc1, 0xa7, 0xee, 0x21, 0x3e, 0xd9, 0xe6, 0x06, 0x8e, 0x4f, 0x7e, 0x92, 0xbe
        /*0050*/ 	.byte	0xe9, 0xbc, 0xdd, 0x19, 0xa0, 0x01, 0xfa, 0x3e, 0x47, 0x5d, 0xc1, 0x16, 0x6c, 0xc1, 0x56, 0xbf
        /*0060*/ 	.byte	0x51, 0x55, 0x55, 0x55, 0x55, 0x55, 0xa5, 0x3f, 0x00, 0x00, 0x00, 0x00, 0x00, 0x00, 0xe0, 0xbf
        /*0070*/ 	.byte	0x00, 0x00, 0x00, 0x00, 0x00, 0x00, 0xf0, 0x3f, 0x00, 0x00, 0x00, 0x00, 0x00, 0x00, 0x00, 0x00
	.type		__cudart_i2opi_d,@object
	.size		__cudart_i2opi_d,(.L_0 - __cudart_i2opi_d)
__cudart_i2opi_d:
        /* <DEDUP_REMOVED lines=9> */
.L_0:


//--------------------- .nv.shared.reserved.0     --------------------------
	.section	.nv.shared.reserved.0,"aw",@nobits
	.weak		__nv_reservedSMEM_offset_0_alias
	.size		__nv_reservedSMEM_offset_0_alias, 0, 64
	.other		__nv_reservedSMEM_offset_0_alias,@"STO_CUDA_RESERVED_SHARED STV_DEFAULT"
__nv_reservedSMEM_offset_0_alias:
	.zero		0
	.zero		64


//--------------------- .nv.constant0._Z9normalizeP7double2 --------------------------
	.section	.nv.constant0._Z9normalizeP7double2,"a",@progbits
	.sectionflags	@""
	.align	4
.nv.constant0._Z9normalizeP7double2:
	.zero		904


//--------------------- .nv.constant0._Z15update_momentumP7double2PKdS2_ --------------------------
	.section	.nv.constant0._Z15update_momentumP7double2PKdS2_,"a",@progbits
	.sectionflags	@""
	.align	4
.nv.constant0._Z15update_momentumP7double2PKdS2_:
	.zero		920


//--------------------- .nv.constant0._Z15update_positionP7double2PKd --------------------------
	.section	.nv.constant0._Z15update_positionP7double2PKd,"a",@progbits
	.sectionflags	@""
	.align	4
.nv.constant0._Z15update_positionP7double2PKd:
	.zero		912


//--------------------- .nv.constant0._Z17init_wavefunctionPKdS0_P7double2 --------------------------
	.section	.nv.constant0._Z17init_wavefunctionPKdS0_P7double2,"a",@progbits
	.sectionflags	@""
	.align	4
.nv.constant0._Z17init_wavefunctionPKdS0_P7double2:
	.zero		920


//--------------------- .nv.constant0._Z14init_potentialPKdS0_Pd --------------------------
	.section	.nv.constant0._Z14init_potentialPKdS0_Pd,"a",@progbits
	.sectionflags	@""
	.align	4
.nv.constant0._Z14init_potentialPKdS0_Pd:
	.zero		920


//--------------------- .nv.constant0._Z10setup_gridPdS_ --------------------------
	.section	.nv.constant0._Z10setup_gridPdS_,"a",@progbits
	.sectionflags	@""
	.align	4
.nv.constant0._Z10setup_gridPdS_:
	.zero		912


//--------------------- SYMBOLS --------------------------

	.type		.nv.reservedSmem.offset0,@object
	.size		.nv.reservedSmem.offset0,0x4
